//
// Generated by NVIDIA NVVM Compiler
//
// Compiler Build ID: CL-36424714
// Cuda compilation tools, release 13.0, V13.0.88
// Based on NVVM 20.0.0
//

.version 9.0
.target sm_100
.address_size 64

	// .globl	_Z11heavyKernelPdiiS_
.func  (.param .align 16 .b8 func_retval0[16]) __internal_trig_reduction_slowpathd
(
	.param .b64 __internal_trig_reduction_slowpathd_param_0
)
;
.global .align 8 .b8 __cudart_i2opi_d[144] = {8, 93, 141, 31, 177, 95, 251, 107, 234, 146, 82, 138, 247, 57, 7, 61, 123, 241, 229, 235, 199, 186, 39, 117, 45, 234, 95, 158, 102, 63, 70, 79, 183, 9, 203, 39, 207, 126, 54, 109, 31, 109, 10, 90, 139, 17, 47, 239, 15, 152, 5, 222, 255, 151, 248, 31, 59, 40, 249, 189, 139, 95, 132, 156, 244, 57, 83, 131, 57, 214, 145, 57, 65, 126, 95, 180, 38, 112, 156, 233, 132, 68, 187, 46, 245, 53, 130, 232, 62, 167, 41, 177, 28, 235, 29, 254, 28, 146, 209, 9, 234, 46, 73, 6, 224, 210, 77, 66, 58, 110, 36, 183, 97, 197, 187, 222, 171, 99, 81, 254, 65, 144, 67, 60, 153, 149, 98, 219, 192, 221, 52, 245, 209, 87, 39, 252, 41, 21, 68, 78, 110, 131, 249, 162};
.global .align 16 .b8 __cudart_sin_cos_coeffs[128] = {70, 210, 176, 44, 241, 229, 90, 190, 146, 227, 172, 105, 227, 29, 199, 62, 161, 98, 219, 25, 160, 1, 42, 191, 24, 8, 17, 17, 17, 17, 129, 63, 84, 85, 85, 85, 85, 85, 197, 191, 0, 0, 0, 0, 0, 0, 0, 0, 0, 0, 0, 0, 0, 0, 0, 0, 100, 129, 253, 32, 131, 255, 168, 189, 40, 133, 239, 193, 167, 238, 33, 62, 217, 230, 6, 142, 79, 126, 146, 190, 233, 188, 221, 25, 160, 1, 250, 62, 71, 93, 193, 22, 108, 193, 86, 191, 81, 85, 85, 85, 85, 85, 165, 63, 0, 0, 0, 0, 0, 0, 224, 191, 0, 0, 0, 0, 0, 0, 240, 63};

.visible .entry _Z11heavyKernelPdiiS_(
	.param .u64 .ptr .align 1 _Z11heavyKernelPdiiS__param_0,
	.param .u32 _Z11heavyKernelPdiiS__param_1,
	.param .u32 _Z11heavyKernelPdiiS__param_2,
	.param .u64 .ptr .align 1 _Z11heavyKernelPdiiS__param_3
)
{
	.reg .pred 	%p<15>;
	.reg .b32 	%r<55>;
	.reg .b32 	%f<3>;
	.reg .b64 	%rd<17>;
	.reg .b64 	%fd<103>;

	ld.param.u64 	%rd3, [_Z11heavyKernelPdiiS__param_0];
	ld.param.u32 	%r19, [_Z11heavyKernelPdiiS__param_1];
	ld.param.u32 	%r18, [_Z11heavyKernelPdiiS__param_2];
	ld.param.u64 	%rd4, [_Z11heavyKernelPdiiS__param_3];
	mov.u32 	%r20, %ctaid.x;
	mov.u32 	%r21, %ntid.x;
	mov.u32 	%r22, %tid.x;
	mad.lo.s32 	%r1, %r20, %r21, %r22;
	setp.ge.s32 	%p1, %r1, %r19;
	@%p1 bra 	$L__BB0_17;
	cvta.to.global.u64 	%rd5, %rd3;
	cvta.to.global.u64 	%rd1, %rd4;
	mul.wide.s32 	%rd6, %r1, 8;
	add.s64 	%rd2, %rd5, %rd6;
	setp.lt.s32 	%p2, %r18, 1;
	mov.f64 	%fd102, 0d0000000000000000;
	@%p2 bra 	$L__BB0_16;
	ld.global.f64 	%fd1, [%rd2];
	cvt.rn.f64.u32 	%fd2, %r18;
	neg.s32 	%r50, %r18;
	mov.f64 	%fd102, 0d0000000000000000;
	mov.b32 	%r51, 0;
	mov.u64 	%rd9, __cudart_sin_cos_coeffs;
$L__BB0_3:
	mul.hi.u32 	%r24, %r51, -1171354717;
	shr.u32 	%r25, %r24, 3;
	mul.lo.s32 	%r26, %r25, 11;
	sub.s32 	%r27, %r51, %r26;
	cvt.rn.f64.u32 	%fd25, %r27;
	mul.f64 	%fd4, %fd1, %fd25;
	abs.f64 	%fd5, %fd4;
	setp.neu.f64 	%p3, %fd5, 0d7FF0000000000000;
	@%p3 bra 	$L__BB0_5;
	mov.f64 	%fd31, 0d0000000000000000;
	mul.rn.f64 	%fd98, %fd4, %fd31;
	mov.b32 	%r52, 0;
	bra.uni 	$L__BB0_7;
$L__BB0_5:
	mul.f64 	%fd26, %fd4, 0d3FE45F306DC9C883;
	cvt.rni.s32.f64 	%r52, %fd26;
	cvt.rn.f64.s32 	%fd27, %r52;
	fma.rn.f64 	%fd28, %fd27, 0dBFF921FB54442D18, %fd4;
	fma.rn.f64 	%fd29, %fd27, 0dBC91A62633145C00, %fd28;
	fma.rn.f64 	%fd98, %fd27, 0dB97B839A252049C0, %fd29;
	setp.ltu.f64 	%p4, %fd5, 0d41E0000000000000;
	@%p4 bra 	$L__BB0_7;
	{ // callseq 0, 0
	.param .b64 param0;
	st.param.f64 	[param0], %fd4;
	.param .align 16 .b8 retval0[16];
	call.uni (retval0), 
	__internal_trig_reduction_slowpathd, 
	(
	param0
	);
	ld.param.f64 	%fd98, [retval0];
	ld.param.b32 	%r52, [retval0+8];
	} // callseq 0
$L__BB0_7:
	shl.b32 	%r30, %r52, 6;
	cvt.u64.u32 	%rd7, %r30;
	and.b64  	%rd8, %rd7, 64;
	add.s64 	%rd10, %rd9, %rd8;
	mul.rn.f64 	%fd32, %fd98, %fd98;
	and.b32  	%r31, %r52, 1;
	setp.eq.b32 	%p5, %r31, 1;
	selp.f64 	%fd33, 0dBDA8FF8320FD8164, 0d3DE5DB65F9785EBA, %p5;
	ld.global.nc.v2.f64 	{%fd34, %fd35}, [%rd10];
	fma.rn.f64 	%fd36, %fd33, %fd32, %fd34;
	fma.rn.f64 	%fd37, %fd36, %fd32, %fd35;
	ld.global.nc.v2.f64 	{%fd38, %fd39}, [%rd10+16];
	fma.rn.f64 	%fd40, %fd37, %fd32, %fd38;
	fma.rn.f64 	%fd41, %fd40, %fd32, %fd39;
	ld.global.nc.v2.f64 	{%fd42, %fd43}, [%rd10+32];
	fma.rn.f64 	%fd44, %fd41, %fd32, %fd42;
	fma.rn.f64 	%fd45, %fd44, %fd32, %fd43;
	fma.rn.f64 	%fd46, %fd45, %fd98, %fd98;
	fma.rn.f64 	%fd47, %fd45, %fd32, 0d3FF0000000000000;
	selp.f64 	%fd48, %fd47, %fd46, %p5;
	and.b32  	%r32, %r52, 2;
	setp.eq.s32 	%p6, %r32, 0;
	mov.f64 	%fd49, 0d0000000000000000;
	sub.f64 	%fd50, %fd49, %fd48;
	selp.f64 	%fd10, %fd48, %fd50, %p6;
	fma.rn.f64 	%fd51, %fd10, 0d3FF71547652B82FE, 0d4338000000000000;
	{
	.reg .b32 %temp; 
	mov.b64 	{%r8, %temp}, %fd51;
	}
	mov.f64 	%fd52, 0dC338000000000000;
	add.rn.f64 	%fd53, %fd51, %fd52;
	fma.rn.f64 	%fd54, %fd53, 0dBFE62E42FEFA39EF, %fd10;
	fma.rn.f64 	%fd55, %fd53, 0dBC7ABC9E3B39803F, %fd54;
	fma.rn.f64 	%fd56, %fd55, 0d3E5ADE1569CE2BDF, 0d3E928AF3FCA213EA;
	fma.rn.f64 	%fd57, %fd56, %fd55, 0d3EC71DEE62401315;
	fma.rn.f64 	%fd58, %fd57, %fd55, 0d3EFA01997C89EB71;
	fma.rn.f64 	%fd59, %fd58, %fd55, 0d3F2A01A014761F65;
	fma.rn.f64 	%fd60, %fd59, %fd55, 0d3F56C16C1852B7AF;
	fma.rn.f64 	%fd61, %fd60, %fd55, 0d3F81111111122322;
	fma.rn.f64 	%fd62, %fd61, %fd55, 0d3FA55555555502A1;
	fma.rn.f64 	%fd63, %fd62, %fd55, 0d3FC5555555555511;
	fma.rn.f64 	%fd64, %fd63, %fd55, 0d3FE000000000000B;
	fma.rn.f64 	%fd65, %fd64, %fd55, 0d3FF0000000000000;
	fma.rn.f64 	%fd66, %fd65, %fd55, 0d3FF0000000000000;
	{
	.reg .b32 %temp; 
	mov.b64 	{%r9, %temp}, %fd66;
	}
	{
	.reg .b32 %temp; 
	mov.b64 	{%temp, %r10}, %fd66;
	}
	shl.b32 	%r33, %r8, 20;
	add.s32 	%r34, %r33, %r10;
	mov.b64 	%fd99, {%r9, %r34};
	{
	.reg .b32 %temp; 
	mov.b64 	{%temp, %r35}, %fd10;
	}
	mov.b32 	%f2, %r35;
	abs.f32 	%f1, %f2;
	setp.lt.f32 	%p7, %f1, 0f4086232B;
	@%p7 bra 	$L__BB0_10;
	setp.lt.f64 	%p8, %fd10, 0d0000000000000000;
	add.f64 	%fd67, %fd10, 0d7FF0000000000000;
	selp.f64 	%fd99, 0d0000000000000000, %fd67, %p8;
	setp.geu.f32 	%p9, %f1, 0f40874800;
	@%p9 bra 	$L__BB0_10;
	shr.u32 	%r36, %r8, 31;
	add.s32 	%r37, %r8, %r36;
	shr.s32 	%r38, %r37, 1;
	shl.b32 	%r39, %r38, 20;
	add.s32 	%r40, %r10, %r39;
	mov.b64 	%fd68, {%r9, %r40};
	sub.s32 	%r41, %r8, %r38;
	shl.b32 	%r42, %r41, 20;
	add.s32 	%r43, %r42, 1072693248;
	mov.b32 	%r44, 0;
	mov.b64 	%fd69, {%r44, %r43};
	mul.f64 	%fd99, %fd69, %fd68;
$L__BB0_10:
	abs.f64 	%fd15, %fd99;
	setp.neu.f64 	%p10, %fd15, 0d7FF0000000000000;
	@%p10 bra 	$L__BB0_12;
	mov.f64 	%fd75, 0d0000000000000000;
	mul.rn.f64 	%fd101, %fd99, %fd75;
	mov.b32 	%r54, 1;
	bra.uni 	$L__BB0_15;
$L__BB0_12:
	mul.f64 	%fd70, %fd99, 0d3FE45F306DC9C883;
	cvt.rni.s32.f64 	%r53, %fd70;
	cvt.rn.f64.s32 	%fd71, %r53;
	fma.rn.f64 	%fd72, %fd71, 0dBFF921FB54442D18, %fd99;
	fma.rn.f64 	%fd73, %fd71, 0dBC91A62633145C00, %fd72;
	fma.rn.f64 	%fd101, %fd71, 0dB97B839A252049C0, %fd73;
	setp.ltu.f64 	%p11, %fd15, 0d41E0000000000000;
	@%p11 bra 	$L__BB0_14;
	{ // callseq 1, 0
	.param .b64 param0;
	st.param.f64 	[param0], %fd99;
	.param .align 16 .b8 retval0[16];
	call.uni (retval0), 
	__internal_trig_reduction_slowpathd, 
	(
	param0
	);
	ld.param.f64 	%fd101, [retval0];
	ld.param.b32 	%r53, [retval0+8];
	} // callseq 1
$L__BB0_14:
	add.s32 	%r54, %r53, 1;
$L__BB0_15:
	shl.b32 	%r47, %r54, 6;
	cvt.u64.u32 	%rd11, %r47;
	and.b64  	%rd12, %rd11, 64;
	add.s64 	%rd14, %rd9, %rd12;
	mul.rn.f64 	%fd76, %fd101, %fd101;
	and.b32  	%r48, %r54, 1;
	setp.eq.b32 	%p12, %r48, 1;
	selp.f64 	%fd77, 0dBDA8FF8320FD8164, 0d3DE5DB65F9785EBA, %p12;
	ld.global.nc.v2.f64 	{%fd78, %fd79}, [%rd14];
	fma.rn.f64 	%fd80, %fd77, %fd76, %fd78;
	fma.rn.f64 	%fd81, %fd80, %fd76, %fd79;
	ld.global.nc.v2.f64 	{%fd82, %fd83}, [%rd14+16];
	fma.rn.f64 	%fd84, %fd81, %fd76, %fd82;
	fma.rn.f64 	%fd85, %fd84, %fd76, %fd83;
	ld.global.nc.v2.f64 	{%fd86, %fd87}, [%rd14+32];
	fma.rn.f64 	%fd88, %fd85, %fd76, %fd86;
	fma.rn.f64 	%fd89, %fd88, %fd76, %fd87;
	fma.rn.f64 	%fd90, %fd89, %fd101, %fd101;
	fma.rn.f64 	%fd91, %fd89, %fd76, 0d3FF0000000000000;
	selp.f64 	%fd92, %fd91, %fd90, %p12;
	and.b32  	%r49, %r54, 2;
	setp.eq.s32 	%p13, %r49, 0;
	mov.f64 	%fd93, 0d0000000000000000;
	sub.f64 	%fd94, %fd93, %fd92;
	selp.f64 	%fd95, %fd92, %fd94, %p13;
	div.rn.f64 	%fd96, %fd95, %fd2;
	add.f64 	%fd102, %fd102, %fd96;
	add.s32 	%r51, %r51, 1;
	add.s32 	%r50, %r50, 1;
	setp.ne.s32 	%p14, %r50, 0;
	@%p14 bra 	$L__BB0_3;
$L__BB0_16:
	add.s64 	%rd16, %rd1, %rd6;
	st.global.f64 	[%rd16], %fd102;
$L__BB0_17:
	ret;

}
.func  (.param .align 16 .b8 func_retval0[16]) __internal_trig_reduction_slowpathd(
	.param .b64 __internal_trig_reduction_slowpathd_param_0
)
{
	.local .align 8 .b8 	__local_depot1[40];
	.reg .b64 	%SP;
	.reg .b64 	%SPL;
	.reg .pred 	%p<10>;
	.reg .b32 	%r<47>;
	.reg .b64 	%rd<74>;
	.reg .b64 	%fd<5>;

	mov.u64 	%SPL, __local_depot1;
	ld.param.f64 	%fd4, [__internal_trig_reduction_slowpathd_param_0];
	add.u64 	%rd1, %SPL, 0;
	{
	.reg .b32 %temp; 
	mov.b64 	{%temp, %r1}, %fd4;
	}
	shr.u32 	%r2, %r1, 20;
	and.b32  	%r3, %r2, 2047;
	setp.eq.s32 	%p1, %r3, 2047;
	mov.b32 	%r46, 0;
	@%p1 bra 	$L__BB1_9;
	add.s32 	%r20, %r3, -1024;
	mov.b64 	%rd20, %fd4;
	shl.b64 	%rd2, %rd20, 11;
	shr.u32 	%r4, %r20, 6;
	sub.s32 	%r45, 15, %r4;
	sub.s32 	%r21, 19, %r4;
	setp.lt.u32 	%p2, %r20, 128;
	selp.b32 	%r6, 18, %r21, %p2;
	setp.ge.s32 	%p3, %r45, %r6;
	mov.b64 	%rd70, 0;
	@%p3 bra 	$L__BB1_4;
	add.s32 	%r23, %r6, %r4;
	neg.s32 	%r43, %r23;
	or.b64  	%rd3, %rd2, -9223372036854775808;
	mov.b64 	%rd70, 0;
	mov.b32 	%r42, 0;
	mov.u64 	%rd25, __cudart_i2opi_d;
	mov.u32 	%r44, %r45;
$L__BB1_3:
	.pragma "nounroll";
	mul.wide.s32 	%rd22, %r42, 8;
	add.s64 	%rd23, %rd1, %rd22;
	mul.wide.s32 	%rd24, %r44, 8;
	add.s64 	%rd26, %rd25, %rd24;
	ld.global.nc.u64 	%rd27, [%rd26];
	{
	.reg .u32 %r0, %r1, %r2, %r3, %alo, %ahi, %blo, %bhi, %clo, %chi;
	mov.b64 	{%alo,%ahi}, %rd27;
	mov.b64 	{%blo,%bhi}, %rd3;
	mov.b64 	{%clo,%chi}, %rd70;
	mad.lo.cc.u32 	%r0, %alo, %blo, %clo;
	madc.hi.cc.u32 	%r1, %alo, %blo, %chi;
	madc.hi.u32 	%r2, %alo, %bhi, 0;
	mad.lo.cc.u32 	%r1, %alo, %bhi, %r1;
	madc.hi.cc.u32 	%r2, %ahi, %blo, %r2;
	madc.hi.u32 	%r3, %ahi, %bhi, 0;
	mad.lo.cc.u32 	%r1, %ahi, %blo, %r1;
	madc.lo.cc.u32 	%r2, %ahi, %bhi, %r2;
	addc.u32 	%r3, %r3, 0;
	mov.b64 	%rd28, {%r0,%r1};
	mov.b64 	%rd70, {%r2,%r3};
	}
	st.local.u64 	[%rd23], %rd28;
	add.s32 	%r44, %r44, 1;
	add.s32 	%r43, %r43, 1;
	add.s32 	%r42, %r42, 1;
	setp.ne.s32 	%p4, %r43, -15;
	mov.u32 	%r45, %r6;
	@%p4 bra 	$L__BB1_3;
$L__BB1_4:
	cvt.s64.s32 	%rd29, %r45;
	cvt.u64.u32 	%rd30, %r4;
	add.s64 	%rd31, %rd30, %rd29;
	shl.b64 	%rd32, %rd31, 3;
	add.s64 	%rd33, %rd1, %rd32;
	st.local.u64 	[%rd33+-120], %rd70;
	and.b32  	%r15, %r2, 63;
	ld.local.u64 	%rd72, [%rd1+16];
	ld.local.u64 	%rd71, [%rd1+24];
	setp.eq.s32 	%p5, %r15, 0;
	@%p5 bra 	$L__BB1_6;
	shl.b64 	%rd34, %rd71, %r15;
	shr.u64 	%rd35, %rd72, 1;
	xor.b32  	%r24, %r15, 63;
	shr.u64 	%rd36, %rd35, %r24;
	or.b64  	%rd71, %rd34, %rd36;
	ld.local.u64 	%rd37, [%rd1+8];
	shl.b64 	%rd38, %rd72, %r15;
	shr.u64 	%rd39, %rd37, 1;
	shr.u64 	%rd40, %rd39, %r24;
	or.b64  	%rd72, %rd38, %rd40;
$L__BB1_6:
	and.b32  	%r25, %r1, -2147483648;
	shr.u64 	%rd41, %rd71, 62;
	cvt.u32.u64 	%r26, %rd41;
	mov.b64 	{%r27, %r28}, %rd71;
	mov.b64 	{%r29, %r30}, %rd72;
	shf.l.wrap.b32 	%r31, %r30, %r27, 2;
	shf.l.wrap.b32 	%r32, %r27, %r28, 2;
	mov.b64 	%rd42, {%r31, %r32};
	shl.b64 	%rd43, %rd72, 2;
	shr.u64 	%rd44, %rd42, 63;
	cvt.u32.u64 	%r33, %rd44;
	add.s32 	%r34, %r33, %r26;
	setp.eq.s32 	%p6, %r25, 0;
	neg.s32 	%r35, %r34;
	selp.b32 	%r46, %r34, %r35, %p6;
	setp.gt.s64 	%p7, %rd42, -1;
	mov.b64 	%rd45, 0;
	{
	.reg .u32 %r0, %r1, %r2, %r3, %a0, %a1, %a2, %a3, %b0, %b1, %b2, %b3;
	mov.b64 	{%a0,%a1}, %rd45;
	mov.b64 	{%a2,%a3}, %rd45;
	mov.b64 	{%b0,%b1}, %rd43;
	mov.b64 	{%b2,%b3}, %rd42;
	sub.cc.u32 	%r0, %a0, %b0;
	subc.cc.u32 	%r1, %a1, %b1;
	subc.cc.u32 	%r2, %a2, %b2;
	subc.u32 	%r3, %a3, %b3;
	mov.b64 	%rd46, {%r0,%r1};
	mov.b64 	%rd47, {%r2,%r3};
	}
	xor.b32  	%r36, %r25, -2147483648;
	selp.b64 	%rd73, %rd42, %rd47, %p7;
	selp.b64 	%rd14, %rd43, %rd46, %p7;
	selp.b32 	%r17, %r25, %r36, %p7;
	clz.b64 	%r37, %rd73;
	cvt.u64.u32 	%rd15, %r37;
	setp.eq.s32 	%p8, %r37, 0;
	@%p8 bra 	$L__BB1_8;
	cvt.u32.u64 	%r38, %rd15;
	and.b32  	%r39, %r38, 63;
	shl.b64 	%rd48, %rd73, %r39;
	shr.u64 	%rd49, %rd14, 1;
	not.b32 	%r40, %r38;
	and.b32  	%r41, %r40, 63;
	shr.u64 	%rd50, %rd49, %r41;
	or.b64  	%rd73, %rd48, %rd50;
$L__BB1_8:
	mov.b64 	%rd51, -3958705157555305931;
	{
	.reg .u32 %r0, %r1, %r2, %r3, %alo, %ahi, %blo, %bhi;
	mov.b64 	{%alo,%ahi}, %rd73;
	mov.b64 	{%blo,%bhi}, %rd51;
	mul.lo.u32 	%r0, %alo, %blo;
	mul.hi.u32 	%r1, %alo, %blo;
	mad.lo.cc.u32 	%r1, %alo, %bhi, %r1;
	madc.hi.u32 	%r2, %alo, %bhi, 0;
	mad.lo.cc.u32 	%r1, %ahi, %blo, %r1;
	madc.hi.cc.u32 	%r2, %ahi, %blo, %r2;
	madc.hi.u32 	%r3, %ahi, %bhi, 0;
	mad.lo.cc.u32 	%r2, %ahi, %bhi, %r2;
	addc.u32 	%r3, %r3, 0;
	mov.b64 	%rd52, {%r0,%r1};
	mov.b64 	%rd53, {%r2,%r3};
	}
	setp.gt.s64 	%p9, %rd53, 0;
	{
	.reg .u32 %r0, %r1, %r2, %r3, %a0, %a1, %a2, %a3, %b0, %b1, %b2, %b3;
	mov.b64 	{%a0,%a1}, %rd52;
	mov.b64 	{%a2,%a3}, %rd53;
	mov.b64 	{%b0,%b1}, %rd52;
	mov.b64 	{%b2,%b3}, %rd53;
	add.cc.u32 	%r0, %a0, %b0;
	addc.cc.u32 	%r1, %a1, %b1;
	addc.cc.u32 	%r2, %a2, %b2;
	addc.u32 	%r3, %a3, %b3;
	mov.b64 	%rd54, {%r0,%r1};
	mov.b64 	%rd55, {%r2,%r3};
	}
	selp.b64 	%rd56, %rd55, %rd53, %p9;
	selp.s64 	%rd57, -1, 0, %p9;
	sub.s64 	%rd58, %rd57, %rd15;
	cvt.u64.u32 	%rd59, %r17;
	shl.b64 	%rd60, %rd59, 32;
	add.s64 	%rd61, %rd56, 1;
	shr.u64 	%rd62, %rd61, 10;
	add.s64 	%rd63, %rd62, 1;
	shr.u64 	%rd64, %rd63, 1;
	shl.b64 	%rd65, %rd58, 52;
	add.s64 	%rd66, %rd65, %rd64;
	add.s64 	%rd67, %rd66, 4602678819172646912;
	or.b64  	%rd68, %rd67, %rd60;
	mov.b64 	%fd4, %rd68;
$L__BB1_9:
	st.param.f64 	[func_retval0], %fd4;
	st.param.b32 	[func_retval0+8], %r46;
	ret;

}


// ===== COMPILED SASS (sm_100) =====

	.target	sm_100

	.elftype	@"ET_EXEC"


//--------------------- .note.nv.tkinfo           --------------------------
	.section	.note.nv.tkinfo,"",@"SHT_NOTE"
	.sectionflags	@"SHF_NOTE_NV_TKINFO"
	.tkinfo
        /*0018*/ 	.word	0x00000002
        /*0030*/ 	.string	""
        /*0030*/ 	.string	"ptxas"
        /*0030*/ 	.string	"Cuda compilation tools, release 13.0, V13.0.88"
        /*0030*/ 	.string	"Build cuda_13.0.r13.0/compiler.36424714_0"
        /*0030*/ 	.string	"-arch sm_100 -m 64 "



//--------------------- .note.nv.cuinfo           --------------------------
	.section	.note.nv.cuinfo,"",@"SHT_NOTE"
	.sectionflags	@"SHF_NOTE_NV_CUINFO"
        /*0018*/ 	.short	0x0002
        /*001a*/ 	.short	0x0064
        /*001c*/ 	.short	0x0082
	.zero		2


//--------------------- .nv.info                  --------------------------
	.section	.nv.info,"",@"SHT_CUDA_INFO"
	.align	4


	//----- nvinfo : EIATTR_REGCOUNT
	.align		4
        /*0000*/ 	.byte	0x04, 0x2f
        /*0002*/ 	.short	(.L_3 - .L_2)
	.align		4
.L_2:
        /*0004*/ 	.word	index@(_Z11heavyKernelPdiiS_)
        /*0008*/ 	.word	0x00000020


	//----- nvinfo : EIATTR_FRAME_SIZE
	.align		4
.L_3:
        /*000c*/ 	.byte	0x04, 0x11
        /*000e*/ 	.short	(.L_5 - .L_4)
	.align		4
.L_4:
        /*0010*/ 	.word	index@($_Z11heavyKernelPdiiS_$__internal_trig_reduction_slowpathd)
        /*0014*/ 	.word	0x00000028


	//----- nvinfo : EIATTR_FRAME_SIZE
	.align		4
.L_5:
        /*0018*/ 	.byte	0x04, 0x11
        /*001a*/ 	.short	(.L_7 - .L_6)
	.align		4
.L_6:
        /*001c*/ 	.word	index@($__internal_0_$__cuda_sm20_div_rn_f64_full)
        /*0020*/ 	.word	0x00000028


	//----- nvinfo : EIATTR_FRAME_SIZE
	.align		4
.L_7:
        /*0024*/ 	.byte	0x04, 0x11
        /*0026*/ 	.short	(.L_9 - .L_8)
	.align		4
.L_8:
        /*0028*/ 	.word	index@(_Z11heavyKernelPdiiS_)
        /*002c*/ 	.word	0x00000028


	//----- nvinfo : EIATTR_MIN_STACK_SIZE
	.align		4
.L_9:
        /*0030*/ 	.byte	0x04, 0x12
        /*0032*/ 	.short	(.L_11 - .L_10)
	.align		4
.L_10:
        /*0034*/ 	.word	index@(_Z11heavyKernelPdiiS_)
        /*0038*/ 	.word	0x00000028
.L_11:


//--------------------- .nv.compat                --------------------------
	.section	.nv.compat,"",@"SHT_CUDA_COMPAT_INFO"
	.align	4
        /*0000*/ 	.byte	0x02, 0x09, 0x00, 0x00, 0x02, 0x02, 0x01, 0x00, 0x02, 0x05, 0x05, 0x00, 0x03, 0x07, 0x01, 0x01
        /*0010*/ 	.byte	0x02, 0x03, 0x00, 0x00, 0x02, 0x06, 0x01, 0x00, 0x04, 0x0b, 0x08, 0x00, 0x01, 0x00, 0x00, 0x00
        /*0020*/ 	.byte	0x00, 0x00, 0x00, 0x00


//--------------------- .nv.info._Z11heavyKernelPdiiS_ --------------------------
	.section	.nv.info._Z11heavyKernelPdiiS_,"",@"SHT_CUDA_INFO"
	.sectionflags	@""
	.align	4


	//----- nvinfo : EIATTR_CUDA_API_VERSION
	.align		4
        /*0000*/ 	.byte	0x04, 0x37
        /*0002*/ 	.short	(.L_13 - .L_12)
.L_12:
        /*0004*/ 	.word	0x00000082


	//----- nvinfo : EIATTR_KPARAM_INFO
	.align		4
.L_13:
        /*0008*/ 	.byte	0x04, 0x17
        /*000a*/ 	.short	(.L_15 - .L_14)
.L_14:
        /*000c*/ 	.word	0x00000000
        /*0010*/ 	.short	0x0003
        /*0012*/ 	.short	0x0010
        /*0014*/ 	.byte	0x00, 0xf5, 0x21, 0x00


	//----- nvinfo : EIATTR_KPARAM_INFO
	.align		4
.L_15:
        /*0018*/ 	.byte	0x04, 0x17
        /*001a*/ 	.short	(.L_17 - .L_16)
.L_16:
        /*001c*/ 	.word	0x00000000
        /*0020*/ 	.short	0x0002
        /*0022*/ 	.short	0x000c
        /*0024*/ 	.byte	0x00, 0xf0, 0x11, 0x00


	//----- nvinfo : EIATTR_KPARAM_INFO
	.align		4
.L_17:
        /*0028*/ 	.byte	0x04, 0x17
        /*002a*/ 	.short	(.L_19 - .L_18)
.L_18:
        /*002c*/ 	.word	0x00000000
        /*0030*/ 	.short	0x0001
        /*0032*/ 	.short	0x0008
        /*0034*/ 	.byte	0x00, 0xf0, 0x11, 0x00


	//----- nvinfo : EIATTR_KPARAM_INFO
	.align		4
.L_19:
        /*0038*/ 	.byte	0x04, 0x17
        /*003a*/ 	.short	(.L_21 - .L_20)
.L_20:
        /*003c*/ 	.word	0x00000000
        /*0040*/ 	.short	0x0000
        /*0042*/ 	.short	0x0000
        /*0044*/ 	.byte	0x00, 0xf5, 0x21, 0x00


	//----- nvinfo : EIATTR_SPARSE_MMA_MASK
	.align		4
.L_21:
        /*0048*/ 	.byte	0x03, 0x50
        /*004a*/ 	.short	0x0000


	//----- nvinfo : EIATTR_MAXREG_COUNT
	.align		4
        /*004c*/ 	.byte	0x03, 0x1b
        /*004e*/ 	.short	0x00ff


	//----- nvinfo : EIATTR_MERCURY_ISA_VERSION
	.align		4
        /*0050*/ 	.byte	0x03, 0x5f
        /*0052*/ 	.short	0x0101


	//----- nvinfo : EIATTR_VRC_CTA_INIT_COUNT
	.align		4
        /*0054*/ 	.byte	0x02, 0x4a
	.zero		1
	.zero		1


	//----- nvinfo : EIATTR_EXIT_INSTR_OFFSETS
	.align		4
        /*0058*/ 	.byte	0x04, 0x1c
        /*005a*/ 	.short	(.L_23 - .L_22)


	//   ....[0]....
.L_22:
        /*005c*/ 	.word	0x00000080


	//   ....[1]....
        /*0060*/ 	.word	0x00000e50


	//----- nvinfo : EIATTR_CRS_STACK_SIZE
	.align		4
.L_23:
        /*0064*/ 	.byte	0x04, 0x1e
        /*0066*/ 	.short	(.L_25 - .L_24)
.L_24:
        /*0068*/ 	.word	0x00000000


	//----- nvinfo : EIATTR_CBANK_PARAM_SIZE
	.align		4
.L_25:
        /*006c*/ 	.byte	0x03, 0x19
        /*006e*/ 	.short	0x0018


	//----- nvinfo : EIATTR_PARAM_CBANK
	.align		4
        /*0070*/ 	.byte	0x04, 0x0a
        /*0072*/ 	.short	(.L_27 - .L_26)
	.align		4
.L_26:
        /*0074*/ 	.word	index@(.nv.constant0._Z11heavyKernelPdiiS_)
        /*0078*/ 	.short	0x0380
        /*007a*/ 	.short	0x0018


	//----- nvinfo : EIATTR_SW_WAR
	.align		4
.L_27:
        /*007c*/ 	.byte	0x04, 0x36
        /*007e*/ 	.short	(.L_29 - .L_28)
.L_28:
        /*0080*/ 	.word	0x00000008
.L_29:


//--------------------- .nv.callgraph             --------------------------
	.section	.nv.callgraph,"",@"SHT_CUDA_CALLGRAPH"
	.align	4
	.sectionentsize	8
	.align		4
        /*0000*/ 	.word	0x00000000
	.align		4
        /*0004*/ 	.word	0xffffffff
	.align		4
        /*0008*/ 	.word	0x00000000
	.align		4
        /*000c*/ 	.word	0xfffffffe
	.align		4
        /*0010*/ 	.word	0x00000000
	.align		4
        /*0014*/ 	.word	0xfffffffd
	.align		4
        /*0018*/ 	.word	0x00000000
	.align		4
        /*001c*/ 	.word	0xfffffffc


//--------------------- .nv.constant4             --------------------------
	.section	.nv.constant4,"a",@progbits
	.align	8
	.align		8
.nv.constant4:
        /*0000*/ 	.dword	__cudart_i2opi_d
	.align		8
        /*0008*/ 	.dword	__cudart_sin_cos_coeffs


//--------------------- .text._Z11heavyKernelPdiiS_ --------------------------
	.section	.text._Z11heavyKernelPdiiS_,"ax",@progbits
	.align	128
        .global         _Z11heavyKernelPdiiS_
        .type           _Z11heavyKernelPdiiS_,@function
        .size           _Z11heavyKernelPdiiS_,(.L_x_26 - _Z11heavyKernelPdiiS_)
        .other          _Z11heavyKernelPdiiS_,@"STO_CUDA_ENTRY STV_DEFAULT"
_Z11heavyKernelPdiiS_:
.text._Z11heavyKernelPdiiS_:
[----:B------:R-:W0:Y:S01]  /*0000*/  LDC R1, c[0x0][0x37c] ;  /* 0x0000df00ff017b82 */ /* 0x000e220000000800 */
[----:B------:R-:W1:Y:S07]  /*0010*/  S2R R3, SR_TID.X ;  /* 0x0000000000037919 */ /* 0x000e6e0000002100 */
[----:B------:R-:W1:Y:S01]  /*0020*/  S2UR UR4, SR_CTAID.X ;  /* 0x00000000000479c3 */ /* 0x000e620000002500 */
[----:B------:R-:W2:Y:S01]  /*0030*/  LDCU UR5, c[0x0][0x388] ;  /* 0x00007100ff0577ac */ /* 0x000ea20008000800 */
[----:B0-----:R-:W-:-:S06]  /*0040*/  VIADD R1, R1, 0xffffffd8 ;  /* 0xffffffd801017836 */ /* 0x001fcc0000000000 */
[----:B------:R-:W1:Y:S02]  /*0050*/  LDC R0, c[0x0][0x360] ;  /* 0x0000d800ff007b82 */ /* 0x000e640000000800 */
[----:B-1----:R-:W-:-:S05]  /*0060*/  IMAD R0, R0, UR4, R3 ;  /* 0x0000000400007c24 */ /* 0x002fca000f8e0203 */
[----:B--2---:R-:W-:-:S13]  /*0070*/  ISETP.GE.AND P0, PT, R0, UR5, PT ;  /* 0x0000000500007c0c */ /* 0x004fda000bf06270 */
[----:B------:R-:W-:Y:S05]  /*0080*/  @P0 EXIT ;  /* 0x000000000000094d */ /* 0x000fea0003800000 */
[----:B------:R-:W0:Y:S01]  /*0090*/  LDCU UR5, c[0x0][0x38c] ;  /* 0x00007180ff0577ac */ /* 0x000e220008000800 */
[----:B------:R-:W-:Y:S01]  /*00a0*/  CS2R R6, SRZ ;  /* 0x0000000000067805 */ /* 0x000fe2000001ff00 */
[----:B------:R-:W1:Y:S01]  /*00b0*/  LDCU.64 UR8, c[0x0][0x358] ;  /* 0x00006b00ff0877ac */ /* 0x000e620008000a00 */
[----:B0-----:R-:W-:-:S09]  /*00c0*/  UISETP.GE.AND UP0, UPT, UR5, 0x1, UPT ;  /* 0x000000010500788c */ /* 0x001fd2000bf06270 */
[----:B-1----:R-:W-:Y:S05]  /*00d0*/  BRA.U !UP0, `(.L_x_0) ;  /* 0x0000000d08507547 */ /* 0x002fea000b800000 */
[----:B------:R-:W0:Y:S01]  /*00e0*/  LDC.64 R2, c[0x0][0x380] ;  /* 0x0000e000ff027b82 */ /* 0x000e220000000a00 */
[----:B------:R-:W1:Y:S01]  /*00f0*/  LDCU.64 UR10, c[0x4][0x8] ;  /* 0x01000100ff0a77ac */ /* 0x000e620008000a00 */
[----:B0-----:R-:W-:-:S06]  /*0100*/  IMAD.WIDE R2, R0, 0x8, R2 ;  /* 0x0000000800027825 */ /* 0x001fcc00078e0202 */
[----:B------:R-:W5:Y:S01]  /*0110*/  LDG.E.64 R2, desc[UR8][R2.64] ;  /* 0x0000000802027981 */ /* 0x000f62000c1e1b00 */
[----:B------:R-:W-:Y:S01]  /*0120*/  CS2R R6, SRZ ;  /* 0x0000000000067805 */ /* 0x000fe2000001ff00 */
[----:B------:R-:W0:Y:S01]  /*0130*/  I2F.F64.U32 R4, UR5 ;  /* 0x0000000500047d12 */ /* 0x000e220008201800 */
[----:B------:R-:W-:Y:S01]  /*0140*/  UIADD3 UR5, UPT, UPT, -UR5, URZ, URZ ;  /* 0x000000ff05057290 */ /* 0x000fe2000fffe1ff */
[----:B-1----:R-:W-:-:S11]  /*0150*/  UMOV UR4, URZ ;  /* 0x000000ff00047c82 */ /* 0x002fd60008000000 */
.L_x_11:
[----:B------:R-:W-:Y:S01]  /*0160*/  UIMAD.WIDE.U32 UR6, UR4, -0x45d1745d, URZ ;  /* 0xba2e8ba3040678a5 */ /* 0x000fe2000f8e00ff */
[----:B------:R-:W-:Y:S01]  /*0170*/  BSSY.RECONVERGENT B0, `(.L_x_1) ;  /* 0x0000022000007945 */ /* 0x000fe20003800200 */
[----:B------:R-:W-:Y:S02]  /*0180*/  UIADD3 UR5, UPT, UPT, UR5, 0x1, URZ ;  /* 0x0000000105057890 */ /* 0x000fe4000fffe0ff */
[----:B------:R-:W-:Y:S02]  /*0190*/  USHF.R.U32.HI UR7, URZ, 0x3, UR7 ;  /* 0x00000003ff077899 */ /* 0x000fe40008011607 */
[----:B------:R-:W-:Y:S02]  /*01a0*/  UISETP.NE.AND UP0, UPT, UR5, URZ, UPT ;  /* 0x000000ff0500728c */ /* 0x000fe4000bf05270 */
[----:B------:R-:W-:-:S09]  /*01b0*/  UIMAD UR7, UR7, -0xb, UR4 ;  /* 0xfffffff5070778a4 */ /* 0x000fd2000f8e0204 */
[----:B------:R-:W1:Y:S02]  /*01c0*/  I2F.F64.U32 R8, UR7 ;  /* 0x0000000700087d12 */ /* 0x000e640008201800 */
[----:B-1---5:R-:W-:-:S08]  /*01d0*/  DMUL R10, R2, R8 ;  /* 0x00000008020a7228 */ /* 0x022fd00000000000 */
[----:B------:R-:W-:-:S14]  /*01e0*/  DSETP.NEU.AND P0, PT, |R10|, +INF , PT ;  /* 0x7ff000000a00742a */ /* 0x000fdc0003f0d200 */
[----:B------:R-:W-:Y:S01]  /*01f0*/  @!P0 DMUL R22, RZ, R10 ;  /* 0x0000000aff168228 */ /* 0x000fe20000000000 */
[----:B------:R-:W-:Y:S01]  /*0200*/  @!P0 IMAD.MOV.U32 R20, RZ, RZ, RZ ;  /* 0x000000ffff148224 */ /* 0x000fe200078e00ff */
[----:B------:R-:W-:Y:S09]  /*0210*/  @!P0 BRA `(.L_x_2) ;  /* 0x00000000005c8947 */ /* 0x000ff20003800000 */
[----:B------:R-:W-:Y:S01]  /*0220*/  UMOV UR6, 0x6dc9c883 ;  /* 0x6dc9c88300067882 */ /* 0x000fe20000000000 */
[----:B------:R-:W-:Y:S01]  /*0230*/  UMOV UR7, 0x3fe45f30 ;  /* 0x3fe45f3000077882 */ /* 0x000fe20000000000 */
[C---:B------:R-:W-:Y:S02]  /*0240*/  DSETP.GE.AND P0, PT, |R10|.reuse, 2.14748364800000000000e+09, PT ;  /* 0x41e000000a00742a */ /* 0x040fe40003f06200 */
[----:B------:R-:W-:Y:S01]  /*0250*/  DMUL R20, R10, UR6 ;  /* 0x000000060a147c28 */ /* 0x000fe20008000000 */
[----:B------:R-:W-:Y:S01]  /*0260*/  UMOV UR6, 0x54442d18 ;  /* 0x54442d1800067882 */ /* 0x000fe20000000000 */
[----:B------:R-:W-:-:S08]  /*0270*/  UMOV UR7, 0x3ff921fb ;  /* 0x3ff921fb00077882 */ /* 0x000fd00000000000 */
[----:B------:R-:W1:Y:S08]  /*0280*/  F2I.F64 R20, R20 ;  /* 0x0000001400147311 */ /* 0x000e700000301100 */
[----:B-1----:R-:W1:Y:S02]  /*0290*/  I2F.F64 R22, R20 ;  /* 0x0000001400167312 */ /* 0x002e640000201c00 */
[----:B-1----:R-:W-:Y:S01]  /*02a0*/  DFMA R8, R22, -UR6, R10 ;  /* 0x8000000616087c2b */ /* 0x002fe2000800000a */
[----:B------:R-:W-:Y:S01]  /*02b0*/  UMOV UR6, 0x33145c00 ;  /* 0x33145c0000067882 */ /* 0x000fe20000000000 */
[----:B------:R-:W-:-:S06]  /*02c0*/  UMOV UR7, 0x3c91a626 ;  /* 0x3c91a62600077882 */ /* 0x000fcc0000000000 */
[----:B------:R-:W-:Y:S01]  /*02d0*/  DFMA R8, R22, -UR6, R8 ;  /* 0x8000000616087c2b */ /* 0x000fe20008000008 */
[----:B------:R-:W-:Y:S01]  /*02e0*/  UMOV UR6, 0x252049c0 ;  /* 0x252049c000067882 */ /* 0x000fe20000000000 */
[----:B------:R-:W-:-:S06]  /*02f0*/  UMOV UR7, 0x397b839a ;  /* 0x397b839a00077882 */ /* 0x000fcc0000000000 */
[----:B------:R-:W-:Y:S01]  /*0300*/  DFMA R22, R22, -UR6, R8 ;  /* 0x8000000616167c2b */ /* 0x000fe20008000008 */
[----:B------:R-:W-:Y:S10]  /*0310*/  @!P0 BRA `(.L_x_2) ;  /* 0x00000000001c8947 */ /* 0x000ff40003800000 */
[----:B------:R-:W-:Y:S01]  /*0320*/  IMAD.MOV.U32 R12, RZ, RZ, R10 ;  /* 0x000000ffff0c7224 */ /* 0x000fe200078e000a */
[----:B------:R-:W-:Y:S01]  /*0330*/  MOV R8, 0x360 ;  /* 0x0000036000087802 */ /* 0x000fe20000000f00 */
[----:B------:R-:W-:-:S07]  /*0340*/  IMAD.MOV.U32 R9, RZ, RZ, R11 ;  /* 0x000000ffff097224 */ /* 0x000fce00078e000b */
[----:B0-----:R-:W-:Y:S05]  /*0350*/  CALL.REL.NOINC `($_Z11heavyKernelPdiiS_$__internal_trig_reduction_slowpathd) ;  /* 0x0000001000307944 */ /* 0x001fea0003c00000 */
[----:B------:R-:W-:Y:S02]  /*0360*/  IMAD.MOV.U32 R20, RZ, RZ, R11 ;  /* 0x000000ffff147224 */ /* 0x000fe400078e000b */
[----:B------:R-:W-:Y:S02]  /*0370*/  IMAD.MOV.U32 R22, RZ, RZ, R12 ;  /* 0x000000ffff167224 */ /* 0x000fe400078e000c */
[----:B------:R-:W-:-:S07]  /*0380*/  IMAD.MOV.U32 R23, RZ, RZ, R13 ;  /* 0x000000ffff177224 */ /* 0x000fce00078e000d */
.L_x_2:
[----:B------:R-:W-:Y:S05]  /*0390*/  BSYNC.RECONVERGENT B0 ;  /* 0x0000000000007941 */ /* 0x000fea0003800200 */
.L_x_1:
[----:B------:R-:W-:-:S05]  /*03a0*/  IMAD.SHL.U32 R8, R20, 0x40, RZ ;  /* 0x0000004014087824 */ /* 0x000fca00078e00ff */
[----:B------:R-:W-:-:S04]  /*03b0*/  LOP3.LUT R8, R8, 0x40, RZ, 0xc0, !PT ;  /* 0x0000004008087812 */ /* 0x000fc800078ec0ff */
[----:B------:R-:W-:-:S05]  /*03c0*/  IADD3 R28, P0, PT, R8, UR10, RZ ;  /* 0x0000000a081c7c10 */ /* 0x000fca000ff1e0ff */
[----:B------:R-:W-:-:S05]  /*03d0*/  IMAD.X R29, RZ, RZ, UR11, P0 ;  /* 0x0000000bff1d7e24 */ /* 0x000fca00080e06ff */
[----:B------:R-:W2:Y:S04]  /*03e0*/  LDG.E.128.CONSTANT R8, desc[UR8][R28.64] ;  /* 0x000000081c087981 */ /* 0x000ea8000c1e9d00 */
[----:B------:R-:W3:Y:S04]  /*03f0*/  LDG.E.128.CONSTANT R12, desc[UR8][R28.64+0x10] ;  /* 0x000010081c0c7981 */ /* 0x000ee8000c1e9d00 */
[----:B------:R-:W4:Y:S01]  /*0400*/  LDG.E.128.CONSTANT R16, desc[UR8][R28.64+0x20] ;  /* 0x000020081c107981 */ /* 0x000f22000c1e9d00 */
[----:B------:R-:W-:Y:S01]  /*0410*/  LOP3.LUT R21, R20, 0x1, RZ, 0xc0, !PT ;  /* 0x0000000114157812 */ /* 0x000fe200078ec0ff */
[----:B------:R-:W-:Y:S01]  /*0420*/  IMAD.MOV.U32 R26, RZ, RZ, 0x20fd8164 ;  /* 0x20fd8164ff1a7424 */ /* 0x000fe200078e00ff */
[----:B------:R-:W-:Y:S01]  /*0430*/  DMUL R24, R22, R22 ;  /* 0x0000001616187228 */ /* 0x000fe20000000000 */
[----:B------:R-:W-:Y:S01]  /*0440*/  UMOV UR6, 0xfefa39ef ;  /* 0xfefa39ef00067882 */ /* 0x000fe20000000000 */
[----:B------:R-:W-:Y:S01]  /*0450*/  ISETP.NE.U32.AND P0, PT, R21, 0x1, PT ;  /* 0x000000011500780c */ /* 0x000fe20003f05070 */
[----:B------:R-:W-:Y:S01]  /*0460*/  IMAD.MOV.U32 R21, RZ, RZ, 0x3da8ff83 ;  /* 0x3da8ff83ff157424 */ /* 0x000fe200078e00ff */
[----:B------:R-:W-:Y:S01]  /*0470*/  UMOV UR7, 0x3fe62e42 ;  /* 0x3fe62e4200077882 */ /* 0x000fe20000000000 */
[----:B------:R-:W-:Y:S01]  /*0480*/  BSSY.RECONVERGENT B0, `(.L_x_3) ;  /* 0x0000049000007945 */ /* 0x000fe20003800200 */
[----:B------:R-:W-:-:S02]  /*0490*/  FSEL R26, R26, -8.06006814911005101289e+34, !P0 ;  /* 0xf9785eba1a1a7808 */ /* 0x000fc40004000000 */
[----:B------:R-:W-:-:S06]  /*04a0*/  FSEL R27, -R21, 0.11223486810922622681, !P0 ;  /* 0x3de5db65151b7808 */ /* 0x000fcc0004000100 */
[----:B--2---:R-:W-:-:S08]  /*04b0*/  DFMA R8, R24, R26, R8 ;  /* 0x0000001a1808722b */ /* 0x004fd00000000008 */
[----:B------:R-:W-:-:S08]  /*04c0*/  DFMA R8, R24, R8, R10 ;  /* 0x000000081808722b */ /* 0x000fd0000000000a */
[----:B---3--:R-:W-:Y:S01]  /*04d0*/  DFMA R8, R24, R8, R12 ;  /* 0x000000081808722b */ /* 0x008fe2000000000c */
[----:B------:R-:W-:Y:S02]  /*04e0*/  IMAD.MOV.U32 R12, RZ, RZ, 0x652b82fe ;  /* 0x652b82feff0c7424 */ /* 0x000fe400078e00ff */
[----:B------:R-:W-:-:S05]  /*04f0*/  IMAD.MOV.U32 R13, RZ, RZ, 0x3ff71547 ;  /* 0x3ff71547ff0d7424 */ /* 0x000fca00078e00ff */
[----:B------:R-:W-:-:S08]  /*0500*/  DFMA R8, R24, R8, R14 ;  /* 0x000000081808722b */ /* 0x000fd0000000000e */
[----:B----4-:R-:W-:-:S08]  /*0510*/  DFMA R8, R24, R8, R16 ;  /* 0x000000081808722b */ /* 0x010fd00000000010 */
[----:B------:R-:W-:-:S08]  /*0520*/  DFMA R8, R24, R8, R18 ;  /* 0x000000081808722b */ /* 0x000fd00000000012 */
[----:B------:R-:W-:Y:S02]  /*0530*/  DFMA R22, R8, R22, R22 ;  /* 0x000000160816722b */ /* 0x000fe40000000016 */
[----:B------:R-:W-:-:S10]  /*0540*/  DFMA R8, R24, R8, 1 ;  /* 0x3ff000001808742b */ /* 0x000fd40000000008 */
[----:B------:R-:W-:Y:S02]  /*0550*/  FSEL R10, R8, R22, !P0 ;  /* 0x00000016080a7208 */ /* 0x000fe40004000000 */
[----:B------:R-:W-:Y:S02]  /*0560*/  FSEL R11, R9, R23, !P0 ;  /* 0x00000017090b7208 */ /* 0x000fe40004000000 */
[----:B------:R-:W-:-:S04]  /*0570*/  LOP3.LUT P0, RZ, R20, 0x2, RZ, 0xc0, !PT ;  /* 0x0000000214ff7812 */ /* 0x000fc8000780c0ff */
[----:B------:R-:W-:-:S10]  /*0580*/  DADD R8, RZ, -R10 ;  /* 0x00000000ff087229 */ /* 0x000fd4000000080a */
[----:B------:R-:W-:Y:S02]  /*0590*/  FSEL R8, R10, R8, !P0 ;  /* 0x000000080a087208 */ /* 0x000fe40004000000 */
[----:B------:R-:W-:-:S04]  /*05a0*/  FSEL R9, R11, R9, !P0 ;  /* 0x000000090b097208 */ /* 0x000fc80004000000 */
[----:B------:R-:W-:Y:S02]  /*05b0*/  FSETP.GEU.AND P0, PT, |R9|, 4.1917929649353027344, PT ;  /* 0x4086232b0900780b */ /* 0x000fe40003f0e200 */
[----:B------:R-:W-:-:S08]  /*05c0*/  DFMA R10, R8, R12, 6.75539944105574400000e+15 ;  /* 0x43380000080a742b */ /* 0x000fd0000000000c */
[----:B------:R-:W-:-:S08]  /*05d0*/  DADD R12, R10, -6.75539944105574400000e+15 ;  /* 0xc33800000a0c7429 */ /* 0x000fd00000000000 */
[----:B------:R-:W-:Y:S01]  /*05e0*/  DFMA R14, R12, -UR6, R8 ;  /* 0x800000060c0e7c2b */ /* 0x000fe20008000008 */
[----:B------:R-:W-:Y:S01]  /*05f0*/  UMOV UR6, 0x3b39803f ;  /* 0x3b39803f00067882 */ /* 0x000fe20000000000 */
[----:B------:R-:W-:-:S06]  /*0600*/  UMOV UR7, 0x3c7abc9e ;  /* 0x3c7abc9e00077882 */ /* 0x000fcc0000000000 */
[----:B------:R-:W-:Y:S01]  /*0610*/  DFMA R12, R12, -UR6, R14 ;  /* 0x800000060c0c7c2b */ /* 0x000fe2000800000e */
[----:B------:R-:W-:Y:S01]  /*0620*/  UMOV UR6, 0x69ce2bdf ;  /* 0x69ce2bdf00067882 */ /* 0x000fe20000000000 */
[----:B------:R-:W-:Y:S01]  /*0630*/  IMAD.MOV.U32 R14, RZ, RZ, -0x35dec16 ;  /* 0xfca213eaff0e7424 */ /* 0x000fe200078e00ff */
[----:B------:R-:W-:Y:S01]  /*0640*/  UMOV UR7, 0x3e5ade15 ;  /* 0x3e5ade1500077882 */ /* 0x000fe20000000000 */
[----:B------:R-:W-:-:S06]  /*0650*/  IMAD.MOV.U32 R15, RZ, RZ, 0x3e928af3 ;  /* 0x3e928af3ff0f7424 */ /* 0x000fcc00078e00ff */
[----:B------:R-:W-:Y:S01]  /*0660*/  DFMA R14, R12, UR6, R14 ;  /* 0x000000060c0e7c2b */ /* 0x000fe2000800000e */
[----:B------:R-:W-:Y:S01]  /*0670*/  UMOV UR6, 0x62401315 ;  /* 0x6240131500067882 */ /* 0x000fe20000000000 */
[----:B------:R-:W-:-:S06]  /*0680*/  UMOV UR7, 0x3ec71dee ;  /* 0x3ec71dee00077882 */ /* 0x000fcc0000000000 */
[----:B------:R-:W-:Y:S01]  /*0690*/  DFMA R14, R12, R14, UR6 ;  /* 0x000000060c0e7e2b */ /* 0x000fe2000800000e */
        /* <DEDUP_REMOVED lines=20> */
[----:B------:R-:W-:-:S08]  /*07e0*/  DFMA R14, R12, R14, UR6 ;  /* 0x000000060c0e7e2b */ /* 0x000fd0000800000e */
[----:B------:R-:W-:-:S08]  /*07f0*/  DFMA R14, R12, R14, 1 ;  /* 0x3ff000000c0e742b */ /* 0x000fd0000000000e */
[----:B------:R-:W-:-:S10]  /*0800*/  DFMA R14, R12, R14, 1 ;  /* 0x3ff000000c0e742b */ /* 0x000fd4000000000e */
[----:B------:R-:W-:Y:S02]  /*0810*/  IMAD R13, R10, 0x100000, R15 ;  /* 0x001000000a0d7824 */ /* 0x000fe400078e020f */
[----:B------:R-:W-:Y:S01]  /*0820*/  IMAD.MOV.U32 R12, RZ, RZ, R14 ;  /* 0x000000ffff0c7224 */ /* 0x000fe200078e000e */
[----:B------:R-:W-:Y:S06]  /*0830*/  @!P0 BRA `(.L_x_4) ;  /* 0x0000000000348947 */ /* 0x000fec0003800000 */
[----:B------:R-:W-:Y:S01]  /*0840*/  FSETP.GEU.AND P1, PT, |R9|, 4.2275390625, PT ;  /* 0x408748000900780b */ /* 0x000fe20003f2e200 */
[C---:B------:R-:W-:Y:S02]  /*0850*/  DADD R12, R8.reuse, +INF ;  /* 0x7ff00000080c7429 */ /* 0x040fe40000000000 */
[----:B------:R-:W-:-:S08]  /*0860*/  DSETP.GEU.AND P0, PT, R8, RZ, PT ;  /* 0x000000ff0800722a */ /* 0x000fd00003f0e000 */
[----:B------:R-:W-:Y:S02]  /*0870*/  FSEL R12, R12, RZ, P0 ;  /* 0x000000ff0c0c7208 */ /* 0x000fe40000000000 */
[----:B------:R-:W-:Y:S01]  /*0880*/  @!P1 LEA.HI R11, R10, R10, RZ, 0x1 ;  /* 0x0000000a0a0b9211 */ /* 0x000fe200078f08ff */
[----:B------:R-:W-:Y:S01]  /*0890*/  @!P1 IMAD.MOV.U32 R8, RZ, RZ, R14 ;  /* 0x000000ffff089224 */ /* 0x000fe200078e000e */
[----:B------:R-:W-:Y:S02]  /*08a0*/  FSEL R13, R13, RZ, P0 ;  /* 0x000000ff0d0d7208 */ /* 0x000fe40000000000 */
[----:B------:R-:W-:-:S05]  /*08b0*/  @!P1 SHF.R.S32.HI R11, RZ, 0x1, R11 ;  /* 0x00000001ff0b9819 */ /* 0x000fca000001140b */
[----:B------:R-:W-:Y:S02]  /*08c0*/  @!P1 IMAD.IADD R10, R10, 0x1, -R11 ;  /* 0x000000010a0a9824 */ /* 0x000fe400078e0a0b */
[----:B------:R-:W-:-:S03]  /*08d0*/  @!P1 IMAD R9, R11, 0x100000, R15 ;  /* 0x001000000b099824 */ /* 0x000fc600078e020f */
[----:B------:R-:W-:Y:S01]  /*08e0*/  @!P1 LEA R11, R10, 0x3ff00000, 0x14 ;  /* 0x3ff000000a0b9811 */ /* 0x000fe200078ea0ff */
[----:B------:R-:W-:-:S06]  /*08f0*/  @!P1 IMAD.MOV.U32 R10, RZ, RZ, RZ ;  /* 0x000000ffff0a9224 */ /* 0x000fcc00078e00ff */
[----:B------:R-:W-:-:S11]  /*0900*/  @!P1 DMUL R12, R8, R10 ;  /* 0x0000000a080c9228 */ /* 0x000fd60000000000 */
.L_x_4:
[----:B------:R-:W-:Y:S05]  /*0910*/  BSYNC.RECONVERGENT B0 ;  /* 0x0000000000007941 */ /* 0x000fea0003800200 */
.L_x_3:
[----:B------:R-:W-:Y:S01]  /*0920*/  DSETP.NEU.AND P0, PT, |R12|, +INF , PT ;  /* 0x7ff000000c00742a */ /* 0x000fe20003f0d200 */
[----:B------:R-:W-:-:S13]  /*0930*/  BSSY.RECONVERGENT B0, `(.L_x_5) ;  /* 0x000001d000007945 */ /* 0x000fda0003800200 */
[----:B------:R-:W-:Y:S01]  /*0940*/  @!P0 DMUL R20, RZ, R12 ;  /* 0x0000000cff148228 */ /* 0x000fe20000000000 */
[----:B------:R-:W-:Y:S01]  /*0950*/  @!P0 IMAD.MOV.U32 R22, RZ, RZ, 0x1 ;  /* 0x00000001ff168424 */ /* 0x000fe200078e00ff */
[----:B------:R-:W-:Y:S09]  /*0960*/  @!P0 BRA `(.L_x_6) ;  /* 0x0000000000648947 */ /* 0x000ff20003800000 */
[----:B------:R-:W-:Y:S01]  /*0970*/  UMOV UR6, 0x6dc9c883 ;  /* 0x6dc9c88300067882 */ /* 0x000fe20000000000 */
[----:B------:R-:W-:Y:S01]  /*0980*/  UMOV UR7, 0x3fe45f30 ;  /* 0x3fe45f3000077882 */ /* 0x000fe20000000000 */
[C---:B------:R-:W-:Y:S01]  /*0990*/  DSETP.GE.AND P0, PT, |R12|.reuse, 2.14748364800000000000e+09, PT ;  /* 0x41e000000c00742a */ /* 0x040fe20003f06200 */
[----:B------:R-:W-:Y:S01]  /*09a0*/  BSSY.RECONVERGENT B1, `(.L_x_7) ;  /* 0x0000014000017945 */ /* 0x000fe20003800200 */
        /* <DEDUP_REMOVED lines=14> */
[----:B------:R-:W-:-:S07]  /*0a90*/  MOV R8, 0xab0 ;  /* 0x00000ab000087802 */ /* 0x000fce0000000f00 */
[----:B0-----:R-:W-:Y:S05]  /*0aa0*/  CALL.REL.NOINC `($_Z11heavyKernelPdiiS_$__internal_trig_reduction_slowpathd) ;  /* 0x00000008005c7944 */ /* 0x001fea0003c00000 */
[----:B------:R-:W-:Y:S02]  /*0ab0*/  IMAD.MOV.U32 R8, RZ, RZ, R11 ;  /* 0x000000ffff087224 */ /* 0x000fe400078e000b */
[----:B------:R-:W-:Y:S02]  /*0ac0*/  IMAD.MOV.U32 R20, RZ, RZ, R12 ;  /* 0x000000ffff147224 */ /* 0x000fe400078e000c */
[----:B------:R-:W-:-:S07]  /*0ad0*/  IMAD.MOV.U32 R21, RZ, RZ, R13 ;  /* 0x000000ffff157224 */ /* 0x000fce00078e000d */
.L_x_8:
[----:B------:R-:W-:Y:S05]  /*0ae0*/  BSYNC.RECONVERGENT B1 ;  /* 0x0000000000017941 */ /* 0x000fea0003800200 */
.L_x_7:
[----:B------:R-:W-:-:S07]  /*0af0*/  VIADD R22, R8, 0x1 ;  /* 0x0000000108167836 */ /* 0x000fce0000000000 */
.L_x_6:
[----:B------:R-:W-:Y:S05]  /*0b00*/  BSYNC.RECONVERGENT B0 ;  /* 0x0000000000007941 */ /* 0x000fea0003800200 */
.L_x_5:
        /* <DEDUP_REMOVED lines=10> */
[----:B------:R-:W-:Y:S01]  /*0bb0*/  BSSY.RECONVERGENT B0, `(.L_x_9) ;  /* 0x0000023000007945 */ /* 0x000fe20003800200 */
[----:B------:R-:W-:Y:S01]  /*0bc0*/  ISETP.NE.U32.AND P0, PT, R23, 0x1, PT ;  /* 0x000000011700780c */ /* 0x000fe20003f05070 */
[----:B------:R-:W-:-:S03]  /*0bd0*/  IMAD.MOV.U32 R23, RZ, RZ, 0x3da8ff83 ;  /* 0x3da8ff83ff177424 */ /* 0x000fc600078e00ff */
[----:B------:R-:W-:Y:S02]  /*0be0*/  FSEL R26, R26, -8.06006814911005101289e+34, !P0 ;  /* 0xf9785eba1a1a7808 */ /* 0x000fe40004000000 */
[----:B------:R-:W-:-:S06]  /*0bf0*/  FSEL R27, -R23, 0.11223486810922622681, !P0 ;  /* 0x3de5db65171b7808 */ /* 0x000fcc0004000100 */
[----:B--2---:R-:W-:-:S08]  /*0c00*/  DFMA R8, R24, R26, R8 ;  /* 0x0000001a1808722b */ /* 0x004fd00000000008 */
[----:B------:R-:W-:-:S08]  /*0c10*/  DFMA R8, R24, R8, R10 ;  /* 0x000000081808722b */ /* 0x000fd0000000000a */
[----:B---3--:R-:W-:-:S08]  /*0c20*/  DFMA R8, R24, R8, R12 ;  /* 0x000000081808722b */ /* 0x008fd0000000000c */
[----:B------:R-:W-:Y:S02]  /*0c30*/  DFMA R14, R24, R8, R14 ;  /* 0x00000008180e722b */ /* 0x000fe4000000000e */
[----:B0-----:R-:W0:Y:S01]  /*0c40*/  MUFU.RCP64H R9, R5 ;  /* 0x0000000500097308 */ /* 0x001e220000001800 */
[----:B------:R-:W-:-:S05]  /*0c50*/  IMAD.MOV.U32 R8, RZ, RZ, 0x1 ;  /* 0x00000001ff087424 */ /* 0x000fca00078e00ff */
[----:B----4-:R-:W-:-:S08]  /*0c60*/  DFMA R14, R24, R14, R16 ;  /* 0x0000000e180e722b */ /* 0x010fd00000000010 */
[----:B------:R-:W-:Y:S02]  /*0c70*/  DFMA R14, R24, R14, R18 ;  /* 0x0000000e180e722b */ /* 0x000fe40000000012 */
[----:B0-----:R-:W-:-:S06]  /*0c80*/  DFMA R10, -R4, R8, 1 ;  /* 0x3ff00000040a742b */ /* 0x001fcc0000000108 */
[----:B------:R-:W-:Y:S02]  /*0c90*/  DFMA R20, R14, R20, R20 ;  /* 0x000000140e14722b */ /* 0x000fe40000000014 */
[----:B------:R-:W-:Y:S02]  /*0ca0*/  DFMA R14, R24, R14, 1 ;  /* 0x3ff00000180e742b */ /* 0x000fe4000000000e */
[----:B------:R-:W-:-:S08]  /*0cb0*/  DFMA R10, R10, R10, R10 ;  /* 0x0000000a0a0a722b */ /* 0x000fd0000000000a */
[----:B------:R-:W-:Y:S01]  /*0cc0*/  DFMA R10, R8, R10, R8 ;  /* 0x0000000a080a722b */ /* 0x000fe20000000008 */
[----:B------:R-:W-:Y:S02]  /*0cd0*/  FSEL R14, R14, R20, !P0 ;  /* 0x000000140e0e7208 */ /* 0x000fe40004000000 */
[----:B------:R-:W-:Y:S02]  /*0ce0*/  FSEL R15, R15, R21, !P0 ;  /* 0x000000150f0f7208 */ /* 0x000fe40004000000 */
[----:B------:R-:W-:-:S03]  /*0cf0*/  LOP3.LUT P0, RZ, R22, 0x2, RZ, 0xc0, !PT ;  /* 0x0000000216ff7812 */ /* 0x000fc6000780c0ff */
[----:B------:R-:W-:Y:S02]  /*0d00*/  DFMA R12, -R4, R10, 1 ;  /* 0x3ff00000040c742b */ /* 0x000fe4000000010a */
[----:B------:R-:W-:-:S06]  /*0d10*/  DADD R8, RZ, -R14 ;  /* 0x00000000ff087229 */ /* 0x000fcc000000080e */
[----:B------:R-:W-:-:S04]  /*0d20*/  DFMA R12, R10, R12, R10 ;  /* 0x0000000c0a0c722b */ /* 0x000fc8000000000a */
[----:B------:R-:W-:Y:S02]  /*0d30*/  FSEL R10, R14, R8, !P0 ;  /* 0x000000080e0a7208 */ /* 0x000fe40004000000 */
[----:B------:R-:W-:-:S04]  /*0d40*/  FSEL R11, R15, R9, !P0 ;  /* 0x000000090f0b7208 */ /* 0x000fc80004000000 */
[----:B------:R-:W-:Y:S02]  /*0d50*/  FSETP.GEU.AND P1, PT, |R11|, 6.5827683646048100446e-37, PT ;  /* 0x036000000b00780b */ /* 0x000fe40003f2e200 */
[----:B------:R-:W-:-:S08]  /*0d60*/  DMUL R8, R12, R10 ;  /* 0x0000000a0c087228 */ /* 0x000fd00000000000 */
[----:B------:R-:W-:-:S08]  /*0d70*/  DFMA R14, -R4, R8, R10 ;  /* 0x00000008040e722b */ /* 0x000fd0000000010a */
[----:B------:R-:W-:-:S10]  /*0d80*/  DFMA R8, R12, R14, R8 ;  /* 0x0000000e0c08722b */ /* 0x000fd40000000008 */
[----:B------:R-:W-:-:S05]  /*0d90*/  FFMA R12, RZ, R5, R9 ;  /* 0x00000005ff0c7223 */ /* 0x000fca0000000009 */
[----:B------:R-:W-:-:S13]  /*0da0*/  FSETP.GT.AND P0, PT, |R12|, 1.469367938527859385e-39, PT ;  /* 0x001000000c00780b */ /* 0x000fda0003f04200 */
[----:B------:R-:W-:Y:S05]  /*0db0*/  @P0 BRA P1, `(.L_x_10) ;  /* 0x0000000000080947 */ /* 0x000fea0000800000 */
[----:B------:R-:W-:-:S07]  /*0dc0*/  MOV R14, 0xde0 ;  /* 0x00000de0000e7802 */ /* 0x000fce0000000f00 */
[----:B------:R-:W-:Y:S05]  /*0dd0*/  CALL.REL.NOINC `($__internal_0_$__cuda_sm20_div_rn_f64_full) ;  /* 0x0000000000207944 */ /* 0x000fea0003c00000 */
.L_x_10:
[----:B------:R-:W-:Y:S05]  /*0de0*/  BSYNC.RECONVERGENT B0 ;  /* 0x0000000000007941 */ /* 0x000fea0003800200 */
.L_x_9:
[----:B------:R-:W-:Y:S01]  /*0df0*/  DADD R6, R8, R6 ;  /* 0x0000000008067229 */ /* 0x000fe20000000006 */
[----:B------:R-:W-:Y:S01]  /*0e00*/  UIADD3 UR4, UPT, UPT, UR4, 0x1, URZ ;  /* 0x0000000104047890 */ /* 0x000fe2000fffe0ff */
[----:B------:R-:W-:Y:S11]  /*0e10*/  BRA.U UP0, `(.L_x_11) ;  /* 0xfffffff100d07547 */ /* 0x000ff6000b83ffff */
.L_x_0:
[----:B------:R-:W0:Y:S02]  /*0e20*/  LDC.64 R2, c[0x0][0x390] ;  /* 0x0000e400ff027b82 */ /* 0x000e240000000a00 */
[----:B0-----:R-:W-:-:S05]  /*0e30*/  IMAD.WIDE R2, R0, 0x8, R2 ;  /* 0x0000000800027825 */ /* 0x001fca00078e0202 */
[----:B------:R-:W-:Y:S01]  /*0e40*/  STG.E.64 desc[UR8][R2.64], R6 ;  /* 0x0000000602007986 */ /* 0x000fe2000c101b08 */
[----:B------:R-:W-:Y:S05]  /*0e50*/  EXIT ;  /* 0x000000000000794d */ /* 0x000fea0003800000 */
        .weak           $__internal_0_$__cuda_sm20_div_rn_f64_full
        .type           $__internal_0_$__cuda_sm20_div_rn_f64_full,@function
        .size           $__internal_0_$__cuda_sm20_div_rn_f64_full,($_Z11heavyKernelPdiiS_$__internal_trig_reduction_slowpathd - $__internal_0_$__cuda_sm20_div_rn_f64_full)
$__internal_0_$__cuda_sm20_div_rn_f64_full:
[C---:B------:R-:W-:Y:S01]  /*0e60*/  FSETP.GEU.AND P0, PT, |R5|.reuse, 1.469367938527859385e-39, PT ;  /* 0x001000000500780b */ /* 0x040fe20003f0e200 */
[----:B------:R-:W-:Y:S01]  /*0e70*/  IMAD.MOV.U32 R18, RZ, RZ, 0x1 ;  /* 0x00000001ff127424 */ /* 0x000fe200078e00ff */
[----:B------:R-:W-:Y:S01]  /*0e80*/  LOP3.LUT R8, R5, 0x800fffff, RZ, 0xc0, !PT ;  /* 0x800fffff05087812 */ /* 0x000fe200078ec0ff */
[----:B------:R-:W-:Y:S01]  /*0e90*/  BSSY.RECONVERGENT B1, `(.L_x_12) ;  /* 0x0000054000017945 */ /* 0x000fe20003800200 */
[C---:B------:R-:W-:Y:S02]  /*0ea0*/  FSETP.GEU.AND P2, PT, |R11|.reuse, 1.469367938527859385e-39, PT ;  /* 0x001000000b00780b */ /* 0x040fe40003f4e200 */
[----:B------:R-:W-:Y:S01]  /*0eb0*/  LOP3.LUT R9, R8, 0x3ff00000, RZ, 0xfc, !PT ;  /* 0x3ff0000008097812 */ /* 0x000fe200078efcff */
[----:B------:R-:W-:Y:S01]  /*0ec0*/  IMAD.MOV.U32 R8, RZ, RZ, R4 ;  /* 0x000000ffff087224 */ /* 0x000fe200078e0004 */
[----:B------:R-:W-:Y:S02]  /*0ed0*/  LOP3.LUT R15, R11, 0x7ff00000, RZ, 0xc0, !PT ;  /* 0x7ff000000b0f7812 */ /* 0x000fe400078ec0ff */
[----:B------:R-:W-:-:S03]  /*0ee0*/  LOP3.LUT R24, R5, 0x7ff00000, RZ, 0xc0, !PT ;  /* 0x7ff0000005187812 */ /* 0x000fc600078ec0ff */
[----:B------:R-:W-:Y:S01]  /*0ef0*/  @!P0 DMUL R8, R4, 8.98846567431157953865e+307 ;  /* 0x7fe0000004088828 */ /* 0x000fe20000000000 */
[----:B------:R-:W-:-:S03]  /*0f00*/  ISETP.GE.U32.AND P1, PT, R15, R24, PT ;  /* 0x000000180f00720c */ /* 0x000fc60003f26070 */
[----:B------:R-:W-:Y:S01]  /*0f10*/  @!P2 LOP3.LUT R16, R5, 0x7ff00000, RZ, 0xc0, !PT ;  /* 0x7ff000000510a812 */ /* 0x000fe200078ec0ff */
[----:B------:R-:W-:Y:S01]  /*0f20*/  @!P2 IMAD.MOV.U32 R20, RZ, RZ, RZ ;  /* 0x000000ffff14a224 */ /* 0x000fe200078e00ff */
[----:B------:R-:W0:Y:S02]  /*0f30*/  MUFU.RCP64H R19, R9 ;  /* 0x0000000900137308 */ /* 0x000e240000001800 */
[----:B------:R-:W-:Y:S01]  /*0f40*/  @!P2 ISETP.GE.U32.AND P3, PT, R15, R16, PT ;  /* 0x000000100f00a20c */ /* 0x000fe20003f66070 */
[----:B------:R-:W-:Y:S01]  /*0f50*/  IMAD.MOV.U32 R16, RZ, RZ, 0x1ca00000 ;  /* 0x1ca00000ff107424 */ /* 0x000fe200078e00ff */
[----:B------:R-:W-:-:S04]  /*0f60*/  @!P0 LOP3.LUT R24, R9, 0x7ff00000, RZ, 0xc0, !PT ;  /* 0x7ff0000009188812 */ /* 0x000fc800078ec0ff */
[----:B------:R-:W-:Y:S01]  /*0f70*/  @!P2 SEL R17, R16, 0x63400000, !P3 ;  /* 0x634000001011a807 */ /* 0x000fe20005800000 */
[----:B------:R-:W-:-:S03]  /*0f80*/  VIADD R25, R24, 0xffffffff ;  /* 0xffffffff18197836 */ /* 0x000fc60000000000 */
[----:B------:R-:W-:-:S04]  /*0f90*/  @!P2 LOP3.LUT R17, R17, 0x80000000, R11, 0xf8, !PT ;  /* 0x800000001111a812 */ /* 0x000fc800078ef80b */
[----:B------:R-:W-:Y:S01]  /*0fa0*/  @!P2 LOP3.LUT R21, R17, 0x100000, RZ, 0xfc, !PT ;  /* 0x001000001115a812 */ /* 0x000fe200078efcff */
[----:B0-----:R-:W-:Y:S01]  /*0fb0*/  DFMA R12, R18, -R8, 1 ;  /* 0x3ff00000120c742b */ /* 0x001fe20000000808 */
[----:B------:R-:W-:-:S07]  /*0fc0*/  IMAD.MOV.U32 R17, RZ, RZ, R15 ;  /* 0x000000ffff117224 */ /* 0x000fce00078e000f */
[----:B------:R-:W-:-:S08]  /*0fd0*/  DFMA R12, R12, R12, R12 ;  /* 0x0000000c0c0c722b */ /* 0x000fd0000000000c */
[----:B------:R-:W-:Y:S01]  /*0fe0*/  DFMA R18, R18, R12, R18 ;  /* 0x0000000c1212722b */ /* 0x000fe20000000012 */
[----:B------:R-:W-:Y:S01]  /*0ff0*/  SEL R13, R16, 0x63400000, !P1 ;  /* 0x63400000100d7807 */ /* 0x000fe20004800000 */
[----:B------:R-:W-:-:S03]  /*1000*/  IMAD.MOV.U32 R12, RZ, RZ, R10 ;  /* 0x000000ffff0c7224 */ /* 0x000fc600078e000a */
[----:B------:R-:W-:-:S03]  /*1010*/  LOP3.LUT R13, R13, 0x800fffff, R11, 0xf8, !PT ;  /* 0x800fffff0d0d7812 */ /* 0x000fc600078ef80b */
[----:B------:R-:W-:-:S03]  /*1020*/  DFMA R22, R18, -R8, 1 ;  /* 0x3ff000001216742b */ /* 0x000fc60000000808 */
[----:B------:R-:W-:-:S05]  /*1030*/  @!P2 DFMA R12, R12, 2, -R20 ;  /* 0x400000000c0ca82b */ /* 0x000fca0000000814 */
[----:B------:R-:W-:-:S05]  /*1040*/  DFMA R22, R18, R22, R18 ;  /* 0x000000161216722b */ /* 0x000fca0000000012 */
[----:B------:R-:W-:-:S03]  /*1050*/  @!P2 LOP3.LUT R17, R13, 0x7ff00000, RZ, 0xc0, !PT ;  /* 0x7ff000000d11a812 */ /* 0x000fc600078ec0ff */
[----:B------:R-:W-:Y:S02]  /*1060*/  DMUL R18, R22, R12 ;  /* 0x0000000c16127228 */ /* 0x000fe40000000000 */
[----:B------:R-:W-:-:S05]  /*1070*/  VIADD R20, R17, 0xffffffff ;  /* 0xffffffff11147836 */ /* 0x000fca0000000000 */
[----:B------:R-:W-:Y:S01]  /*1080*/  ISETP.GT.U32.AND P0, PT, R20, 0x7feffffe, PT ;  /* 0x7feffffe1400780c */ /* 0x000fe20003f04070 */
[----:B------:R-:W-:-:S03]  /*1090*/  DFMA R20, R18, -R8, R12 ;  /* 0x800000081214722b */ /* 0x000fc6000000000c */
[----:B------:R-:W-:-:S05]  /*10a0*/  ISETP.GT.U32.OR P0, PT, R25, 0x7feffffe, P0 ;  /* 0x7feffffe1900780c */ /* 0x000fca0000704470 */
[----:B------:R-:W-:-:S08]  /*10b0*/  DFMA R20, R22, R20, R18 ;  /* 0x000000141614722b */ /* 0x000fd00000000012 */
[----:B------:R-:W-:Y:S05]  /*10c0*/  @P0 BRA `(.L_x_13) ;  /* 0x00000000006c0947 */ /* 0x000fea0003800000 */
[----:B------:R-:W-:-:S04]  /*10d0*/  LOP3.LUT R18, R5, 0x7ff00000, RZ, 0xc0, !PT ;  /* 0x7ff0000005127812 */ /* 0x000fc800078ec0ff */
[CC--:B------:R-:W-:Y:S02]  /*10e0*/  VIADDMNMX R10, R15.reuse, -R18.reuse, 0xb9600000, !PT ;  /* 0xb96000000f0a7446 */ /* 0x0c0fe40007800912 */
[----:B------:R-:W-:Y:S02]  /*10f0*/  ISETP.GE.U32.AND P0, PT, R15, R18, PT ;  /* 0x000000120f00720c */ /* 0x000fe40003f06070 */
[----:B------:R-:W-:Y:S02]  /*1100*/  VIMNMX R10, PT, PT, R10, 0x46a00000, PT ;  /* 0x46a000000a0a7848 */ /* 0x000fe40003fe0100 */
[----:B------:R-:W-:Y:S01]  /*1110*/  SEL R11, R16, 0x63400000, !P0 ;  /* 0x63400000100b7807 */ /* 0x000fe20004000000 */
[----:B------:R-:W-:-:S04]  /*1120*/  IMAD.MOV.U32 R16, RZ, RZ, RZ ;  /* 0x000000ffff107224 */ /* 0x000fc800078e00ff */
[----:B------:R-:W-:-:S04]  /*1130*/  IMAD.IADD R10, R10, 0x1, -R11 ;  /* 0x000000010a0a7824 */ /* 0x000fc800078e0a0b */
[----:B------:R-:W-:-:S06]  /*1140*/  VIADD R17, R10, 0x7fe00000 ;  /* 0x7fe000000a117836 */ /* 0x000fcc0000000000 */
[----:B------:R-:W-:-:S10]  /*1150*/  DMUL R18, R20, R16 ;  /* 0x0000001014127228 */ /* 0x000fd40000000000 */
[----:B------:R-:W-:-:S13]  /*1160*/  FSETP.GTU.AND P0, PT, |R19|, 1.469367938527859385e-39, PT ;  /* 0x001000001300780b */ /* 0x000fda0003f0c200 */
[----:B------:R-:W-:Y:S05]  /*1170*/  @P0 BRA `(.L_x_14) ;  /* 0x0000000000940947 */ /* 0x000fea0003800000 */
[----:B------:R-:W-:Y:S01]  /*1180*/  DFMA R8, R20, -R8, R12 ;  /* 0x800000081408722b */ /* 0x000fe2000000000c */
[----:B------:R-:W-:-:S09]  /*1190*/  IMAD.MOV.U32 R16, RZ, RZ, RZ ;  /* 0x000000ffff107224 */ /* 0x000fd200078e00ff */
[C---:B------:R-:W-:Y:S02]  /*11a0*/  FSETP.NEU.AND P0, PT, R9.reuse, RZ, PT ;  /* 0x000000ff0900720b */ /* 0x040fe40003f0d000 */
[----:B------:R-:W-:-:S04]  /*11b0*/  LOP3.LUT R11, R9, 0x80000000, R5, 0x48, !PT ;  /* 0x80000000090b7812 */ /* 0x000fc800078e4805 */
[----:B------:R-:W-:-:S07]  /*11c0*/  LOP3.LUT R17, R11, R17, RZ, 0xfc, !PT ;  /* 0x000000110b117212 */ /* 0x000fce00078efcff */
[----:B------:R-:W-:Y:S05]  /*11d0*/  @!P0 BRA `(.L_x_14) ;  /* 0x00000000007c8947 */ /* 0x000fea0003800000 */
[----:B------:R-:W-:Y:S01]  /*11e0*/  IMAD.MOV R9, RZ, RZ, -R10 ;  /* 0x000000ffff097224 */ /* 0x000fe200078e0a0a */
[----:B------:R-:W-:Y:S01]  /*11f0*/  DMUL.RP R16, R20, R16 ;  /* 0x0000001014107228 */ /* 0x000fe20000008000 */
[----:B------:R-:W-:-:S06]  /*1200*/  IMAD.MOV.U32 R8, RZ, RZ, RZ ;  /* 0x000000ffff087224 */ /* 0x000fcc00078e00ff */
[----:B------:R-:W-:-:S03]  /*1210*/  DFMA R8, R18, -R8, R20 ;  /* 0x800000081208722b */ /* 0x000fc60000000014 */
[----:B------:R-:W-:-:S03]  /*1220*/  LOP3.LUT R11, R17, R11, RZ, 0x3c, !PT ;  /* 0x0000000b110b7212 */ /* 0x000fc600078e3cff */
[----:B------:R-:W-:-:S04]  /*1230*/  IADD3 R8, PT, PT, -R10, -0x43300000, RZ ;  /* 0xbcd000000a087810 */ /* 0x000fc80007ffe1ff */
[----:B------:R-:W-:-:S04]  /*1240*/  FSETP.NEU.AND P0, PT, |R9|, R8, PT ;  /* 0x000000080900720b */ /* 0x000fc80003f0d200 */
[----:B------:R-:W-:Y:S02]  /*1250*/  FSEL R18, R16, R18, !P0 ;  /* 0x0000001210127208 */ /* 0x000fe40004000000 */
[----:B------:R-:W-:Y:S01]  /*1260*/  FSEL R19, R11, R19, !P0 ;  /* 0x000000130b137208 */ /* 0x000fe20004000000 */
[----:B------:R-:W-:Y:S06]  /*1270*/  BRA `(.L_x_14) ;  /* 0x0000000000547947 */ /* 0x000fec0003800000 */
.L_x_13:
[----:B------:R-:W-:-:S14]  /*1280*/  DSETP.NAN.AND P0, PT, R10, R10, PT ;  /* 0x0000000a0a00722a */ /* 0x000fdc0003f08000 */
[----:B------:R-:W-:Y:S05]  /*1290*/  @P0 BRA `(.L_x_15) ;  /* 0x0000000000440947 */ /* 0x000fea0003800000 */
[----:B------:R-:W-:-:S14]  /*12a0*/  DSETP.NAN.AND P0, PT, R4, R4, PT ;  /* 0x000000040400722a */ /* 0x000fdc0003f08000 */
[----:B------:R-:W-:Y:S05]  /*12b0*/  @P0 BRA `(.L_x_16) ;  /* 0x0000000000300947 */ /* 0x000fea0003800000 */
[----:B------:R-:W-:Y:S01]  /*12c0*/  ISETP.NE.AND P0, PT, R17, R24, PT ;  /* 0x000000181100720c */ /* 0x000fe20003f05270 */
[----:B------:R-:W-:Y:S02]  /*12d0*/  IMAD.MOV.U32 R18, RZ, RZ, 0x0 ;  /* 0x00000000ff127424 */ /* 0x000fe400078e00ff */
[----:B------:R-:W-:-:S10]  /*12e0*/  IMAD.MOV.U32 R19, RZ, RZ, -0x80000 ;  /* 0xfff80000ff137424 */ /* 0x000fd400078e00ff */
[----:B------:R-:W-:Y:S05]  /*12f0*/  @!P0 BRA `(.L_x_14) ;  /* 0x0000000000348947 */ /* 0x000fea0003800000 */
[----:B------:R-:W-:Y:S02]  /*1300*/  ISETP.NE.AND P0, PT, R17, 0x7ff00000, PT ;  /* 0x7ff000001100780c */ /* 0x000fe40003f05270 */
[----:B------:R-:W-:Y:S02]  /*1310*/  LOP3.LUT R19, R11, 0x80000000, R5, 0x48, !PT ;  /* 0x800000000b137812 */ /* 0x000fe400078e4805 */
[----:B------:R-:W-:-:S13]  /*1320*/  ISETP.EQ.OR P0, PT, R24, RZ, !P0 ;  /* 0x000000ff1800720c */ /* 0x000fda0004702670 */
[----:B------:R-:W-:Y:S01]  /*1330*/  @P0 LOP3.LUT R8, R19, 0x7ff00000, RZ, 0xfc, !PT ;  /* 0x7ff0000013080812 */ /* 0x000fe200078efcff */
[----:B------:R-:W-:Y:S02]  /*1340*/  @!P0 IMAD.MOV.U32 R18, RZ, RZ, RZ ;  /* 0x000000ffff128224 */ /* 0x000fe400078e00ff */
[----:B------:R-:W-:Y:S02]  /*1350*/  @P0 IMAD.MOV.U32 R18, RZ, RZ, RZ ;  /* 0x000000ffff120224 */ /* 0x000fe400078e00ff */
[----:B------:R-:W-:Y:S01]  /*1360*/  @P0 IMAD.MOV.U32 R19, RZ, RZ, R8 ;  /* 0x000000ffff130224 */ /* 0x000fe200078e0008 */
[----:B------:R-:W-:Y:S06]  /*1370*/  BRA `(.L_x_14) ;  /* 0x0000000000147947 */ /* 0x000fec0003800000 */
.L_x_16:
[----:B------:R-:W-:Y:S01]  /*1380*/  LOP3.LUT R19, R5, 0x80000, RZ, 0xfc, !PT ;  /* 0x0008000005137812 */ /* 0x000fe200078efcff */
[----:B------:R-:W-:Y:S01]  /*1390*/  IMAD.MOV.U32 R18, RZ, RZ, R4 ;  /* 0x000000ffff127224 */ /* 0x000fe200078e0004 */
[----:B------:R-:W-:Y:S06]  /*13a0*/  BRA `(.L_x_14) ;  /* 0x0000000000087947 */ /* 0x000fec0003800000 */
.L_x_15:
[----:B------:R-:W-:Y:S01]  /*13b0*/  LOP3.LUT R19, R11, 0x80000, RZ, 0xfc, !PT ;  /* 0x000800000b137812 */ /* 0x000fe200078efcff */
[----:B------:R-:W-:-:S07]  /*13c0*/  IMAD.MOV.U32 R18, RZ, RZ, R10 ;  /* 0x000000ffff127224 */ /* 0x000fce00078e000a */
.L_x_14:
[----:B------:R-:W-:Y:S05]  /*13d0*/  BSYNC.RECONVERGENT B1 ;  /* 0x0000000000017941 */ /* 0x000fea0003800200 */
.L_x_12:
[----:B------:R-:W-:Y:S02]  /*13e0*/  IMAD.MOV.U32 R15, RZ, RZ, 0x0 ;  /* 0x00000000ff0f7424 */ /* 0x000fe400078e00ff */
[----:B------:R-:W-:Y:S02]  /*13f0*/  IMAD.MOV.U32 R8, RZ, RZ, R18 ;  /* 0x000000ffff087224 */ /* 0x000fe400078e0012 */
[----:B------:R-:W-:Y:S01]  /*1400*/  IMAD.MOV.U32 R9, RZ, RZ, R19 ;  /* 0x000000ffff097224 */ /* 0x000fe200078e0013 */
[----:B------:R-:W-:Y:S06]  /*1410*/  RET.REL.NODEC R14 `(_Z11heavyKernelPdiiS_) ;  /* 0xffffffe80ef87950 */ /* 0x000fec0003c3ffff */
        .type           $_Z11heavyKernelPdiiS_$__internal_trig_reduction_slowpathd,@function
        .size           $_Z11heavyKernelPdiiS_$__internal_trig_reduction_slowpathd,(.L_x_26 - $_Z11heavyKernelPdiiS_$__internal_trig_reduction_slowpathd)
$_Z11heavyKernelPdiiS_$__internal_trig_reduction_slowpathd:
[--C-:B------:R-:W-:Y:S01]  /*1420*/  SHF.R.U32.HI R10, RZ, 0x14, R9.reuse ;  /* 0x00000014ff0a7819 */ /* 0x100fe20000011609 */
[----:B------:R-:W-:Y:S02]  /*1430*/  IMAD.MOV.U32 R13, RZ, RZ, R9 ;  /* 0x000000ffff0d7224 */ /* 0x000fe400078e0009 */
[----:B------:R-:W-:Y:S01]  /*1440*/  IMAD.MOV.U32 R11, RZ, RZ, RZ ;  /* 0x000000ffff0b7224 */ /* 0x000fe200078e00ff */
[----:B------:R-:W-:-:S04]  /*1450*/  LOP3.LUT R14, R10, 0x7ff, RZ, 0xc0, !PT ;  /* 0x000007ff0a0e7812 */ /* 0x000fc800078ec0ff */
[----:B------:R-:W-:-:S13]  /*1460*/  ISETP.NE.AND P0, PT, R14, 0x7ff, PT ;  /* 0x000007ff0e00780c */ /* 0x000fda0003f05270 */
[----:B------:R-:W-:Y:S05]  /*1470*/  @!P0 BRA `(.L_x_17) ;  /* 0x0000000800548947 */ /* 0x000fea0003800000 */
[----:B------:R-:W-:Y:S01]  /*1480*/  VIADD R11, R14, 0xfffffc00 ;  /* 0xfffffc000e0b7836 */ /* 0x000fe20000000000 */
[----:B------:R-:W-:Y:S01]  /*1490*/  BSSY.RECONVERGENT B2, `(.L_x_18) ;  /* 0x000002f000027945 */ /* 0x000fe20003800200 */
[----:B------:R-:W-:-:S03]  /*14a0*/  CS2R R16, SRZ ;  /* 0x0000000000107805 */ /* 0x000fc6000001ff00 */
[----:B------:R-:W-:Y:S02]  /*14b0*/  SHF.R.U32.HI R20, RZ, 0x6, R11 ;  /* 0x00000006ff147819 */ /* 0x000fe4000001160b */
[----:B------:R-:W-:Y:S02]  /*14c0*/  ISETP.GE.U32.AND P0, PT, R11, 0x80, PT ;  /* 0x000000800b00780c */ /* 0x000fe40003f06070 */
[C---:B------:R-:W-:Y:S02]  /*14d0*/  IADD3 R11, PT, PT, -R20.reuse, 0x13, RZ ;  /* 0x00000013140b7810 */ /* 0x040fe40007ffe1ff */
[----:B------:R-:W-:Y:S02]  /*14e0*/  IADD3 R21, PT, PT, -R20, 0xf, RZ ;  /* 0x0000000f14157810 */ /* 0x000fe40007ffe1ff */
[----:B------:R-:W-:-:S04]  /*14f0*/  SEL R11, R11, 0x12, P0 ;  /* 0x000000120b0b7807 */ /* 0x000fc80000000000 */
[----:B------:R-:W-:-:S13]  /*1500*/  ISETP.GE.AND P0, PT, R21, R11, PT ;  /* 0x0000000b1500720c */ /* 0x000fda0003f06270 */
[----:B------:R-:W-:Y:S05]  /*1510*/  @P0 BRA `(.L_x_19) ;  /* 0x0000000000980947 */ /* 0x000fea0003800000 */
[----:B------:R-:W0:Y:S01]  /*1520*/  LDC.64 R14, c[0x0][0x358] ;  /* 0x0000d600ff0e7b82 */ /* 0x000e220000000a00 */
[C---:B------:R-:W-:Y:S01]  /*1530*/  SHF.L.U64.HI R18, R12.reuse, 0xb, R13 ;  /* 0x0000000b0c127819 */ /* 0x040fe2000001020d */
[----:B------:R-:W-:Y:S01]  /*1540*/  BSSY.RECONVERGENT B3, `(.L_x_20) ;  /* 0x0000022000037945 */ /* 0x000fe20003800200 */
[----:B------:R-:W-:Y:S01]  /*1550*/  IMAD.SHL.U32 R13, R12, 0x800, RZ ;  /* 0x000008000c0d7824 */ /* 0x000fe200078e00ff */
[----:B------:R-:W-:Y:S01]  /*1560*/  IADD3 R20, PT, PT, RZ, -R20, -R11 ;  /* 0x80000014ff147210 */ /* 0x000fe20007ffe80b */
[----:B------:R-:W-:Y:S01]  /*1570*/  IMAD.MOV.U32 R22, RZ, RZ, RZ ;  /* 0x000000ffff167224 */ /* 0x000fe200078e00ff */
[----:B------:R-:W-:Y:S02]  /*1580*/  CS2R R16, SRZ ;  /* 0x0000000000107805 */ /* 0x000fe4000001ff00 */
[----:B------:R-:W-:-:S07]  /*1590*/  LOP3.LUT R12, R18, 0x80000000, RZ, 0xfc, !PT ;  /* 0x80000000120c7812 */ /* 0x000fce00078efcff */
.L_x_21:
[----:B------:R-:W1:Y:S01]  /*15a0*/  LDC.64 R18, c[0x4][RZ] ;  /* 0x01000000ff127b82 */ /* 0x000e620000000a00 */
[----:B0-----:R-:W-:Y:S02]  /*15b0*/  R2UR UR6, R14 ;  /* 0x000000000e0672ca */ /* 0x001fe400000e0000 */
[----:B------:R-:W-:Y:S01]  /*15c0*/  R2UR UR7, R15 ;  /* 0x000000000f0772ca */ /* 0x000fe200000e0000 */
[----:B-1----:R-:W-:-:S12]  /*15d0*/  IMAD.WIDE R18, R21, 0x8, R18 ;  /* 0x0000000815127825 */ /* 0x002fd800078e0212 */
[----:B------:R-:W2:Y:S01]  /*15e0*/  LDG.E.64.CONSTANT R18, desc[UR6][R18.64] ;  /* 0x0000000612127981 */ /* 0x000ea2000c1e9b00 */
[----:B------:R-:W-:Y:S02]  /*15f0*/  VIADD R20, R20, 0x1 ;  /* 0x0000000114147836 */ /* 0x000fe40000000000 */
[----:B------:R-:W-:Y:S02]  /*1600*/  VIADD R21, R21, 0x1 ;  /* 0x0000000115157836 */ /* 0x000fe40000000000 */
[----:B--2---:R-:W-:-:S04]  /*1610*/  IMAD.WIDE.U32 R16, P2, R18, R13, R16 ;  /* 0x0000000d12107225 */ /* 0x004fc80007840010 */
[----:B------:R-:W-:Y:S02]  /*1620*/  IMAD R23, R18, R12, RZ ;  /* 0x0000000c12177224 */ /* 0x000fe400078e02ff */
[CC--:B------:R-:W-:Y:S02]  /*1630*/  IMAD R24, R19.reuse, R13.reuse, RZ ;  /* 0x0000000d13187224 */ /* 0x0c0fe400078e02ff */
[----:B------:R-:W-:Y:S01]  /*1640*/  IMAD.HI.U32 R25, R19, R13, RZ ;  /* 0x0000000d13197227 */ /* 0x000fe200078e00ff */
[----:B------:R-:W-:-:S03]  /*1650*/  IADD3 R17, P0, PT, R23, R17, RZ ;  /* 0x0000001117117210 */ /* 0x000fc60007f1e0ff */
[----:B------:R-:W-:Y:S01]  /*1660*/  IMAD R23, R22, 0x8, R1 ;  /* 0x0000000816177824 */ /* 0x000fe200078e0201 */
[----:B------:R-:W-:Y:S01]  /*1670*/  IADD3 R17, P1, PT, R24, R17, RZ ;  /* 0x0000001118117210 */ /* 0x000fe20007f3e0ff */
[----:B------:R-:W-:-:S04]  /*1680*/  IMAD.HI.U32 R24, R18, R12, RZ ;  /* 0x0000000c12187227 */ /* 0x000fc800078e00ff */
[----:B------:R-:W-:Y:S01]  /*1690*/  IMAD.X R18, RZ, RZ, R24, P2 ;  /* 0x000000ffff127224 */ /* 0x000fe200010e0618 */
[----:B------:R0:W-:Y:S01]  /*16a0*/  STL.64 [R23], R16 ;  /* 0x0000001017007387 */ /* 0x0001e20000100a00 */
[----:B------:R-:W-:-:S03]  /*16b0*/  IMAD.HI.U32 R24, R19, R12, RZ ;  /* 0x0000000c13187227 */ /* 0x000fc600078e00ff */
[----:B------:R-:W-:Y:S01]  /*16c0*/  IADD3.X R18, P0, PT, R25, R18, RZ, P0, !PT ;  /* 0x0000001219127210 */ /* 0x000fe2000071e4ff */
[----:B------:R-:W-:Y:S02]  /*16d0*/  IMAD R19, R19, R12, RZ ;  /* 0x0000000c13137224 */ /* 0x000fe400078e02ff */
[----:B------:R-:W-:-:S03]  /*16e0*/  VIADD R22, R22, 0x1 ;  /* 0x0000000116167836 */ /* 0x000fc60000000000 */
[----:B------:R-:W-:Y:S01]  /*16f0*/  IADD3.X R19, P1, PT, R19, R18, RZ, P1, !PT ;  /* 0x0000001213137210 */ /* 0x000fe20000f3e4ff */
[----:B------:R-:W-:Y:S01]  /*1700*/  IMAD.X R18, RZ, RZ, R24, P0 ;  /* 0x000000ffff127224 */ /* 0x000fe200000e0618 */
[----:B------:R-:W-:-:S03]  /*1710*/  ISETP.NE.AND P0, PT, R20, -0xf, PT ;  /* 0xfffffff11400780c */ /* 0x000fc60003f05270 */
[----:B------:R-:W-:Y:S02]  /*1720*/  IMAD.X R18, RZ, RZ, R18, P1 ;  /* 0x000000ffff127224 */ /* 0x000fe400008e0612 */
[----:B0-----:R-:W-:Y:S02]  /*1730*/  IMAD.MOV.U32 R16, RZ, RZ, R19 ;  /* 0x000000ffff107224 */ /* 0x001fe400078e0013 */
[----:B------:R-:W-:-:S06]  /*1740*/  IMAD.MOV.U32 R17, RZ, RZ, R18 ;  /* 0x000000ffff117224 */ /* 0x000fcc00078e0012 */
[----:B------:R-:W-:Y:S05]  /*1750*/  @P0 BRA `(.L_x_21) ;  /* 0xfffffffc00900947 */ /* 0x000fea000383ffff */
[----:B------:R-:W-:Y:S05]  /*1760*/  BSYNC.RECONVERGENT B3 ;  /* 0x0000000000037941 */ /* 0x000fea0003800200 */
.L_x_20:
[----:B------:R-:W-:-:S07]  /*1770*/  IMAD.MOV.U32 R21, RZ, RZ, R11 ;  /* 0x000000ffff157224 */ /* 0x000fce00078e000b */
.L_x_19:
[----:B------:R-:W-:Y:S05]  /*1780*/  BSYNC.RECONVERGENT B2 ;  /* 0x0000000000027941 */ /* 0x000fea0003800200 */
.L_x_18:
[C---:B------:R-:W-:Y:S02]  /*1790*/  LOP3.LUT R11, R10.reuse, 0x7ff, RZ, 0xc0, !PT ;  /* 0x000007ff0a0b7812 */ /* 0x040fe400078ec0ff */
[----:B------:R-:W-:-:S03]  /*17a0*/  LOP3.LUT P0, R27, R10, 0x3f, RZ, 0xc0, !PT ;  /* 0x0000003f0a1b7812 */ /* 0x000fc6000780c0ff */
[----:B------:R-:W-:-:S05]  /*17b0*/  VIADD R11, R11, 0xfffffc00 ;  /* 0xfffffc000b0b7836 */ /* 0x000fca0000000000 */
[----:B------:R-:W-:-:S05]  /*17c0*/  SHF.R.U32.HI R12, RZ, 0x6, R11 ;  /* 0x00000006ff0c7819 */ /* 0x000fca000001160b */
[----:B------:R-:W-:-:S04]  /*17d0*/  IMAD.IADD R10, R12, 0x1, R21 ;  /* 0x000000010c0a7824 */ /* 0x000fc800078e0215 */
[----:B------:R-:W-:-:S05]  /*17e0*/  IMAD.U32 R29, R10, 0x8, R1 ;  /* 0x000000080a1d7824 */ /* 0x000fca00078e0001 */
[----:B------:R0:W-:Y:S04]  /*17f0*/  STL.64 [R29+-0x78], R16 ;  /* 0xffff88101d007387 */ /* 0x0001e80000100a00 */
[----:B------:R-:W2:Y:S04]  /*1800*/  @P0 LDL.64 R18, [R1+0x8] ;  /* 0x0000080001120983 */ /* 0x000ea80000100a00 */
[----:B------:R-:W3:Y:S04]  /*1810*/  LDL.64 R12, [R1+0x10] ;  /* 0x00001000010c7983 */ /* 0x000ee80000100a00 */
[----:B------:R-:W4:Y:S01]  /*1820*/  LDL.64 R10, [R1+0x18] ;  /* 0x00001800010a7983 */ /* 0x000f220000100a00 */
[----:B------:R-:W-:Y:S01]  /*1830*/  @P0 LOP3.LUT R14, R27, 0x3f, RZ, 0x3c, !PT ;  /* 0x0000003f1b0e0812 */ /* 0x000fe200078e3cff */
[----:B------:R-:W-:Y:S01]  /*1840*/  BSSY.RECONVERGENT B2, `(.L_x_22) ;  /* 0x0000034000027945 */ /* 0x000fe20003800200 */
[----:B--2---:R-:W-:-:S02]  /*1850*/  @P0 SHF.R.U64 R15, R18, 0x1, R19 ;  /* 0x00000001120f0819 */ /* 0x004fc40000001213 */
[----:B------:R-:W-:Y:S02]  /*1860*/  @P0 SHF.R.U32.HI R19, RZ, 0x1, R19 ;  /* 0x00000001ff130819 */ /* 0x000fe40000011613 */
[CC--:B---3--:R-:W-:Y:S02]  /*1870*/  @P0 SHF.L.U32 R18, R12.reuse, R27.reuse, RZ ;  /* 0x0000001b0c120219 */ /* 0x0c8fe400000006ff */
[----:B------:R-:W-:Y:S02]  /*1880*/  @P0 SHF.R.U64 R15, R15, R14, R19 ;  /* 0x0000000e0f0f0219 */ /* 0x000fe40000001213 */
[--C-:B------:R-:W-:Y:S02]  /*1890*/  @P0 SHF.R.U32.HI R25, RZ, 0x1, R13.reuse ;  /* 0x00000001ff190819 */ /* 0x100fe4000001160d */
[C-C-:B------:R-:W-:Y:S02]  /*18a0*/  @P0 SHF.R.U64 R23, R12.reuse, 0x1, R13.reuse ;  /* 0x000000010c170819 */ /* 0x140fe4000000120d */
[----:B------:R-:W-:-:S02]  /*18b0*/  @P0 SHF.L.U64.HI R21, R12, R27, R13 ;  /* 0x0000001b0c150219 */ /* 0x000fc4000001020d */
[-C--:B0-----:R-:W-:Y:S02]  /*18c0*/  @P0 SHF.R.U32.HI R16, RZ, R14.reuse, R19 ;  /* 0x0000000eff100219 */ /* 0x081fe40000011613 */
[----:B------:R-:W-:Y:S02]  /*18d0*/  @P0 LOP3.LUT R12, R18, R15, RZ, 0xfc, !PT ;  /* 0x0000000f120c0212 */ /* 0x000fe400078efcff */
[-C--:B----4-:R-:W-:Y:S02]  /*18e0*/  @P0 SHF.L.U32 R17, R10, R27.reuse, RZ ;  /* 0x0000001b0a110219 */ /* 0x090fe400000006ff */
[--C-:B------:R-:W-:Y:S02]  /*18f0*/  @P0 SHF.R.U64 R20, R23, R14, R25.reuse ;  /* 0x0000000e17140219 */ /* 0x100fe40000001219 */
[----:B------:R-:W-:Y:S02]  /*1900*/  @P0 LOP3.LUT R13, R21, R16, RZ, 0xfc, !PT ;  /* 0x00000010150d0212 */ /* 0x000fe400078efcff */
[----:B------:R-:W-:Y:S01]  /*1910*/  @P0 SHF.R.U32.HI R25, RZ, R14, R25 ;  /* 0x0000000eff190219 */ /* 0x000fe20000011619 */
[----:B------:R-:W-:Y:S01]  /*1920*/  IMAD.SHL.U32 R14, R12, 0x4, RZ ;  /* 0x000000040c0e7824 */ /* 0x000fe200078e00ff */
[----:B------:R-:W-:-:S02]  /*1930*/  @P0 SHF.L.U64.HI R18, R10, R27, R11 ;  /* 0x0000001b0a120219 */ /* 0x000fc4000001020b */
[----:B------:R-:W-:Y:S02]  /*1940*/  @P0 LOP3.LUT R10, R17, R20, RZ, 0xfc, !PT ;  /* 0x00000014110a0212 */ /* 0x000fe400078efcff */
[----:B------:R-:W-:Y:S02]  /*1950*/  SHF.L.U64.HI R16, R12, 0x2, R13 ;  /* 0x000000020c107819 */ /* 0x000fe4000001020d */
[----:B------:R-:W-:Y:S02]  /*1960*/  @P0 LOP3.LUT R11, R18, R25, RZ, 0xfc, !PT ;  /* 0x00000019120b0212 */ /* 0x000fe400078efcff */
[----:B------:R-:W-:Y:S02]  /*1970*/  SHF.L.W.U32.HI R13, R13, 0x2, R10 ;  /* 0x000000020d0d7819 */ /* 0x000fe40000010e0a */
[----:B------:R-:W-:Y:S02]  /*1980*/  IADD3 RZ, P0, PT, RZ, -R14, RZ ;  /* 0x8000000effff7210 */ /* 0x000fe40007f1e0ff */
[----:B------:R-:W-:-:S02]  /*1990*/  LOP3.LUT R12, RZ, R16, RZ, 0x33, !PT ;  /* 0x00000010ff0c7212 */ /* 0x000fc400078e33ff */
[----:B------:R-:W-:Y:S02]  /*19a0*/  SHF.L.W.U32.HI R10, R10, 0x2, R11 ;  /* 0x000000020a0a7819 */ /* 0x000fe40000010e0b */
[----:B------:R-:W-:Y:S02]  /*19b0*/  LOP3.LUT R15, RZ, R13, RZ, 0x33, !PT ;  /* 0x0000000dff0f7212 */ /* 0x000fe400078e33ff */
[----:B------:R-:W-:Y:S02]  /*19c0*/  IADD3.X R17, P0, PT, RZ, R12, RZ, P0, !PT ;  /* 0x0000000cff117210 */ /* 0x000fe4000071e4ff */
[----:B------:R-:W-:Y:S02]  /*19d0*/  LOP3.LUT R12, RZ, R10, RZ, 0x33, !PT ;  /* 0x0000000aff0c7212 */ /* 0x000fe400078e33ff */
[----:B------:R-:W-:Y:S02]  /*19e0*/  IADD3.X R18, P1, PT, RZ, R15, RZ, P0, !PT ;  /* 0x0000000fff127210 */ /* 0x000fe4000073e4ff */
[----:B------:R-:W-:-:S03]  /*19f0*/  ISETP.GT.U32.AND P2, PT, R13, -0x1, PT ;  /* 0xffffffff0d00780c */ /* 0x000fc60003f44070 */
[----:B------:R-:W-:Y:S01]  /*1a00*/  IMAD.X R15, RZ, RZ, R12, P1 ;  /* 0x000000ffff0f7224 */ /* 0x000fe200008e060c */
[----:B------:R-:W-:-:S04]  /*1a10*/  ISETP.GT.AND.EX P0, PT, R10, -0x1, PT, P2 ;  /* 0xffffffff0a00780c */ /* 0x000fc80003f04320 */
[----:B------:R-:W-:Y:S02]  /*1a20*/  SEL R12, R10, R15, P0 ;  /* 0x0000000f0a0c7207 */ /* 0x000fe40000000000 */
[----:B------:R-:W-:Y:S02]  /*1a30*/  SEL R15, R13, R18, P0 ;  /* 0x000000120d0f7207 */ /* 0x000fe40000000000 */
[----:B------:R-:W-:-:S04]  /*1a40*/  ISETP.NE.U32.AND P1, PT, R12, RZ, PT ;  /* 0x000000ff0c00720c */ /* 0x000fc80003f25070 */
[----:B------:R-:W-:Y:S01]  /*1a50*/  SEL R18, R15, R12, !P1 ;  /* 0x0000000c0f127207 */ /* 0x000fe20004800000 */
[----:B------:R-:W-:-:S05]  /*1a60*/  @!P0 IMAD.MOV R14, RZ, RZ, -R14 ;  /* 0x000000ffff0e8224 */ /* 0x000fca00078e0a0e */
[----:B------:R-:W0:Y:S02]  /*1a70*/  FLO.U32 R18, R18 ;  /* 0x0000001200127300 */ /* 0x000e2400000e0000 */
[C---:B0-----:R-:W-:Y:S02]  /*1a80*/  IADD3 R19, PT, PT, -R18.reuse, 0x1f, RZ ;  /* 0x0000001f12137810 */ /* 0x041fe40007ffe1ff */
[----:B------:R-:W-:-:S03]  /*1a90*/  IADD3 R13, PT, PT, -R18, 0x3f, RZ ;  /* 0x0000003f120d7810 */ /* 0x000fc60007ffe1ff */
[----:B------:R-:W-:Y:S01]  /*1aa0*/  @P1 IMAD.MOV R13, RZ, RZ, R19 ;  /* 0x000000ffff0d1224 */ /* 0x000fe200078e0213 */
[----:B------:R-:W-:-:S04]  /*1ab0*/  SEL R19, R16, R17, P0 ;  /* 0x0000001110137207 */ /* 0x000fc80000000000 */
[----:B------:R-:W-:-:S13]  /*1ac0*/  ISETP.NE.AND P1, PT, R13, RZ, PT ;  /* 0x000000ff0d00720c */ /* 0x000fda0003f25270 */
[----:B------:R-:W-:Y:S05]  /*1ad0*/  @!P1 BRA `(.L_x_23) ;  /* 0x0000000000289947 */ /* 0x000fea0003800000 */
[--C-:B------:R-:W-:Y:S02]  /*1ae0*/  SHF.R.U64 R17, R14, 0x1, R19.reuse ;  /* 0x000000010e117819 */ /* 0x100fe40000001213 */
[C---:B------:R-:W-:Y:S02]  /*1af0*/  LOP3.LUT R14, R13.reuse, 0x3f, RZ, 0xc0, !PT ;  /* 0x0000003f0d0e7812 */ /* 0x040fe400078ec0ff */
[----:B------:R-:W-:Y:S02]  /*1b00*/  SHF.R.U32.HI R19, RZ, 0x1, R19 ;  /* 0x00000001ff137819 */ /* 0x000fe40000011613 */
[----:B------:R-:W-:Y:S02]  /*1b10*/  LOP3.LUT R16, R13, 0x3f, RZ, 0xc, !PT ;  /* 0x0000003f0d107812 */ /* 0x000fe400078e0cff */
[CC--:B------:R-:W-:Y:S02]  /*1b20*/  SHF.L.U64.HI R21, R15.reuse, R14.reuse, R12 ;  /* 0x0000000e0f157219 */ /* 0x0c0fe4000001020c */
[----:B------:R-:W-:-:S02]  /*1b30*/  SHF.L.U32 R14, R15, R14, RZ ;  /* 0x0000000e0f0e7219 */ /* 0x000fc400000006ff */
[-CC-:B------:R-:W-:Y:S02]  /*1b40*/  SHF.R.U64 R15, R17, R16.reuse, R19.reuse ;  /* 0x00000010110f7219 */ /* 0x180fe40000001213 */
[----:B------:R-:W-:Y:S02]  /*1b50*/  SHF.R.U32.HI R12, RZ, R16, R19 ;  /* 0x00000010ff0c7219 */ /* 0x000fe40000011613 */
[----:B------:R-:W-:Y:S02]  /*1b60*/  LOP3.LUT R15, R14, R15, RZ, 0xfc, !PT ;  /* 0x0000000f0e0f7212 */ /* 0x000fe400078efcff */
[----:B------:R-:W-:-:S07]  /*1b70*/  LOP3.LUT R12, R21, R12, RZ, 0xfc, !PT ;  /* 0x0000000c150c7212 */ /* 0x000fce00078efcff */
.L_x_23:
[----:B------:R-:W-:Y:S05]  /*1b80*/  BSYNC.RECONVERGENT B2 ;  /* 0x0000000000027941 */ /* 0x000fea0003800200 */
.L_x_22:
[----:B------:R-:W-:Y:S01]  /*1b90*/  IMAD.WIDE.U32 R18, R15, 0x2168c235, RZ ;  /* 0x2168c2350f127825 */ /* 0x000fe200078e00ff */
[----:B------:R-:W-:-:S03]  /*1ba0*/  SHF.R.U32.HI R11, RZ, 0x1e, R11 ;  /* 0x0000001eff0b7819 */ /* 0x000fc6000001160b */
[----:B------:R-:W-:Y:S01]  /*1bb0*/  IMAD.MOV.U32 R16, RZ, RZ, R19 ;  /* 0x000000ffff107224 */ /* 0x000fe200078e0013 */
[----:B------:R-:W-:Y:S01]  /*1bc0*/  IADD3 RZ, P1, PT, R18, R18, RZ ;  /* 0x0000001212ff7210 */ /* 0x000fe20007f3e0ff */
[----:B------:R-:W-:Y:S01]  /*1bd0*/  IMAD.MOV.U32 R17, RZ, RZ, RZ ;  /* 0x000000ffff117224 */ /* 0x000fe200078e00ff */
[----:B------:R-:W-:Y:S01]  /*1be0*/  LEA.HI R11, R10, R11, RZ, 0x1 ;  /* 0x0000000b0a0b7211 */ /* 0x000fe200078f08ff */
[----:B------:R-:W-:-:S04]  /*1bf0*/  IMAD.WIDE.U32 R14, R15, -0x36f0255e, R16 ;  /* 0xc90fdaa20f0e7825 */ /* 0x000fc800078e0010 */
[----:B------:R-:W-:-:S04]  /*1c00*/  IMAD.HI.U32 R16, R12, -0x36f0255e, RZ ;  /* 0xc90fdaa20c107827 */ /* 0x000fc800078e00ff */
[----:B------:R-:W-:-:S04]  /*1c10*/  IMAD.WIDE.U32 R14, P2, R12, 0x2168c235, R14 ;  /* 0x2168c2350c0e7825 */ /* 0x000fc8000784000e */
[----:B------:R-:W-:Y:S01]  /*1c20*/  IMAD R17, R12, -0x36f0255e, RZ ;  /* 0xc90fdaa20c117824 */ /* 0x000fe200078e02ff */
[----:B------:R-:W-:Y:S01]  /*1c30*/  IADD3.X RZ, P1, PT, R14, R14, RZ, P1, !PT ;  /* 0x0000000e0eff7210 */ /* 0x000fe20000f3e4ff */
[----:B------:R-:W-:-:S03]  /*1c40*/  IMAD.X R12, RZ, RZ, R16, P2 ;  /* 0x000000ffff0c7224 */ /* 0x000fc600010e0610 */
[----:B------:R-:W-:-:S04]  /*1c50*/  IADD3 R15, P2, PT, R17, R15, RZ ;  /* 0x0000000f110f7210 */ /* 0x000fc80007f5e0ff */
[C---:B------:R-:W-:Y:S01]  /*1c60*/  ISETP.GT.U32.AND P3, PT, R15.reuse, RZ, PT ;  /* 0x000000ff0f00720c */ /* 0x040fe20003f64070 */
[----:B------:R-:W-:Y:S01]  /*1c70*/  IMAD.X R12, RZ, RZ, R12, P2 ;  /* 0x000000ffff0c7224 */ /* 0x000fe200010e060c */
[----:B------:R-:W-:-:S04]  /*1c80*/  IADD3.X R14, P2, PT, R15, R15, RZ, P1, !PT ;  /* 0x0000000f0f0e7210 */ /* 0x000fc80000f5e4ff */
[C---:B------:R-:W-:Y:S01]  /*1c90*/  ISETP.GT.AND.EX P1, PT, R12.reuse, RZ, PT, P3 ;  /* 0x000000ff0c00720c */ /* 0x040fe20003f24330 */
[----:B------:R-:W-:-:S03]  /*1ca0*/  IMAD.X R17, R12, 0x1, R12, P2 ;  /* 0x000000010c117824 */ /* 0x000fc600010e060c */
[----:B------:R-:W-:Y:S02]  /*1cb0*/  SEL R14, R14, R15, P1 ;  /* 0x0000000f0e0e7207 */ /* 0x000fe40000800000 */
[----:B------:R-:W-:Y:S02]  /*1cc0*/  SEL R15, R17, R12, P1 ;  /* 0x0000000c110f7207 */ /* 0x000fe40000800000 */
[----:B------:R-:W-:Y:S02]  /*1cd0*/  IADD3 R12, P2, PT, R14, 0x1, RZ ;  /* 0x000000010e0c7810 */ /* 0x000fe40007f5e0ff */
[----:B------:R-:W-:Y:S02]  /*1ce0*/  SEL R14, RZ, 0xffffffff, !P1 ;  /* 0xffffffffff0e7807 */ /* 0x000fe40004800000 */
[----:B------:R-:W-:Y:S01]  /*1cf0*/  LOP3.LUT P1, R9, R9, 0x80000000, RZ, 0xc0, !PT ;  /* 0x8000000009097812 */ /* 0x000fe2000782c0ff */
[----:B------:R-:W-:Y:S02]  /*1d00*/  IMAD.X R15, RZ, RZ, R15, P2 ;  /* 0x000000ffff0f7224 */ /* 0x000fe400010e060f */
[----:B------:R-:W-:Y:S01]  /*1d10*/  IMAD.IADD R13, R14, 0x1, -R13 ;  /* 0x000000010e0d7824 */ /* 0x000fe200078e0a0d */
[----:B------:R-:W-:-:S02]  /*1d20*/  @!P0 LOP3.LUT R9, R9, 0x80000000, RZ, 0x3c, !PT ;  /* 0x8000000009098812 */ /* 0x000fc400078e3cff */
[----:B------:R-:W-:Y:S01]  /*1d30*/  SHF.R.U64 R12, R12, 0xa, R15 ;  /* 0x0000000a0c0c7819 */ /* 0x000fe2000000120f */
[----:B------:R-:W-:-:S03]  /*1d40*/  IMAD.SHL.U32 R13, R13, 0x100000, RZ ;  /* 0x001000000d0d7824 */ /* 0x000fc600078e00ff */
[----:B------:R-:W-:-:S03]  /*1d50*/  IADD3 R12, P2, PT, R12, 0x1, RZ ;  /* 0x000000010c0c7810 */ /* 0x000fc60007f5e0ff */
[----:B------:R-:W-:Y:S01]  /*1d60*/  @P1 IMAD.MOV R11, RZ, RZ, -R11 ;  /* 0x000000ffff0b1224 */ /* 0x000fe200078e0a0b */
[----:B------:R-:W-:-:S04]  /*1d70*/  LEA.HI.X R15, R15, RZ, RZ, 0x16, P2 ;  /* 0x000000ff0f0f7211 */ /* 0x000fc800010fb4ff */
[--C-:B------:R-:W-:Y:S02]  /*1d80*/  SHF.R.U64 R12, R12, 0x1, R15.reuse ;  /* 0x000000010c0c7819 */ /* 0x100fe4000000120f */
[----:B------:R-:W-:Y:S02]  /*1d90*/  SHF.R.U32.HI R14, RZ, 0x1, R15 ;  /* 0x00000001ff0e7819 */ /* 0x000fe4000001160f */
[----:B------:R-:W-:-:S04]  /*1da0*/  IADD3 R12, P2, P3, RZ, RZ, R12 ;  /* 0x000000ffff0c7210 */ /* 0x000fc80007b5e00c */
[----:B------:R-:W-:-:S04]  /*1db0*/  IADD3.X R10, PT, PT, R13, 0x3fe00000, R14, P2, P3 ;  /* 0x3fe000000d0a7810 */ /* 0x000fc800017e640e */
[----:B------:R-:W-:-:S07]  /*1dc0*/  LOP3.LUT R13, R10, R9, RZ, 0xfc, !PT ;  /* 0x000000090a0d7212 */ /* 0x000fce00078efcff */
.L_x_17:
[----:B------:R-:W-:-:S04]  /*1dd0*/  IMAD.MOV.U32 R9, RZ, RZ, 0x0 ;  /* 0x00000000ff097424 */ /* 0x000fc800078e00ff */
[----:B------:R-:W-:Y:S05]  /*1de0*/  RET.REL.NODEC R8 `(_Z11heavyKernelPdiiS_) ;  /* 0xffffffe008847950 */ /* 0x000fea0003c3ffff */
.L_x_24:
[----:B------:R-:W-:-:S00]  /*1df0*/  BRA `(.L_x_24) ;  /* 0xfffffffc00fc7947 */ /* 0x000fc0000383ffff */
[----:B------:R-:W-:-:S00]  /*1e00*/  NOP ;  /* 0x0000000000007918 */ /* 0x000fc00000000000 */
[----:B------:R-:W-:-:S00]  /*1e10*/  NOP ;  /* 0x0000000000007918 */ /* 0x000fc00000000000 */
[----:B------:R-:W-:-:S00]  /*1e20*/  NOP ;  /* 0x0000000000007918 */ /* 0x000fc00000000000 */
[----:B------:R-:W-:-:S00]  /*1e30*/  NOP ;  /* 0x0000000000007918 */ /* 0x000fc00000000000 */
[----:B------:R-:W-:-:S00]  /*1e40*/  NOP ;  /* 0x0000000000007918 */ /* 0x000fc00000000000 */
[----:B------:R-:W-:-:S00]  /*1e50*/  NOP ;  /* 0x0000000000007918 */ /* 0x000fc00000000000 */
[----:B------:R-:W-:-:S00]  /*1e60*/  NOP ;  /* 0x0000000000007918 */ /* 0x000fc00000000000 */
[----:B------:R-:W-:-:S00]  /*1e70*/  NOP ;  /* 0x0000000000007918 */ /* 0x000fc00000000000 */
.L_x_26:


//--------------------- .nv.global.init           --------------------------
	.section	.nv.global.init,"aw",@progbits
	.align	16
.nv.global.init:
	.type		__cudart_sin_cos_coeffs,@object
	.size		__cudart_sin_cos_coeffs,(__cudart_i2opi_d - __cudart_sin_cos_coeffs)
__cudart_sin_cos_coeffs:
        /*0000*/ 	.byte	0x46, 0xd2, 0xb0, 0x2c, 0xf1, 0xe5, 0x5a, 0xbe, 0x92, 0xe3, 0xac, 0x69, 0xe3, 0x1d, 0xc7, 0x3e
        /*0010*/ 	.byte	0xa1, 0x62, 0xdb, 0x19, 0xa0, 0x01, 0x2a, 0xbf, 0x18, 0x08, 0x11, 0x11, 0x11, 0x11, 0x81, 0x3f
        /*0020*/ 	.byte	0x54, 0x55, 0x55, 0x55, 0x55, 0x55, 0xc5, 0xbf, 0x00, 0x00, 0x00, 0x00, 0x00, 0x00, 0x00, 0x00
        /*0030*/ 	.byte	0x00, 0x00, 0x00, 0x00, 0x00, 0x00, 0x00, 0x00, 0x64, 0x81, 0xfd, 0x20, 0x83, 0xff, 0xa8, 0xbd
        /*0040*/ 	.byte	0x28, 0x85, 0xef, 0xc1, 0xa7, 0xee, 0x21, 0x3e, 0xd9, 0xe6, 0x06, 0x8e, 0x4f, 0x7e, 0x92, 0xbe
        /*0050*/ 	.byte	0xe9, 0xbc, 0xdd, 0x19, 0xa0, 0x01, 0xfa, 0x3e, 0x47, 0x5d, 0xc1, 0x16, 0x6c, 0xc1, 0x56, 0xbf
        /*0060*/ 	.byte	0x51, 0x55, 0x55, 0x55, 0x55, 0x55, 0xa5, 0x3f, 0x00, 0x00, 0x00, 0x00, 0x00, 0x00, 0xe0, 0xbf
        /*0070*/ 	.byte	0x00, 0x00, 0x00, 0x00, 0x00, 0x00, 0xf0, 0x3f, 0x00, 0x00, 0x00, 0x00, 0x00, 0x00, 0x00, 0x00
	.type		__cudart_i2opi_d,@object
	.size		__cudart_i2opi_d,(.L_0 - __cudart_i2opi_d)
__cudart_i2opi_d:
        /* <DEDUP_REMOVED lines=9> */
.L_0:


//--------------------- .nv.shared.reserved.0     --------------------------
	.section	.nv.shared.reserved.0,"aw",@nobits
	.weak		__nv_reservedSMEM_offset_0_alias
	.size		__nv_reservedSMEM_offset_0_alias, 0, 64
	.other		__nv_reservedSMEM_offset_0_alias,@"STO_CUDA_RESERVED_SHARED STV_DEFAULT"
__nv_reservedSMEM_offset_0_alias:
	.zero		0
	.zero		64


//--------------------- .nv.constant0._Z11heavyKernelPdiiS_ --------------------------
	.section	.nv.constant0._Z11heavyKernelPdiiS_,"a",@progbits
	.sectionflags	@""
	.align	4
.nv.constant0._Z11heavyKernelPdiiS_:
	.zero		920


//--------------------- SYMBOLS --------------------------

	.type		.nv.reservedSmem.offset0,@object
	.size		.nv.reservedSmem.offset0,0x4
